//
// Generated by NVIDIA NVVM Compiler
//
// Compiler Build ID: CL-36424714
// Cuda compilation tools, release 13.0, V13.0.88
// Based on NVVM 20.0.0
//

.version 9.0
.target sm_100
.address_size 64

	// .globl	_Z19block_to_part_shm_3PiiiS_S_
// _ZZ10scan_blockPiE8warp_sum has been demoted
// _ZZ19block_to_part_shm_3PiiiS_S_E3shm has been demoted

.visible .entry _Z19block_to_part_shm_3PiiiS_S_(
	.param .u64 .ptr .align 1 _Z19block_to_part_shm_3PiiiS_S__param_0,
	.param .u32 _Z19block_to_part_shm_3PiiiS_S__param_1,
	.param .u32 _Z19block_to_part_shm_3PiiiS_S__param_2,
	.param .u64 .ptr .align 1 _Z19block_to_part_shm_3PiiiS_S__param_3,
	.param .u64 .ptr .align 1 _Z19block_to_part_shm_3PiiiS_S__param_4
)
{
	.reg .pred 	%p<10>;
	.reg .b32 	%r<161>;
	.reg .b64 	%rd<13>;
	// demoted variable
	.shared .align 4 .b8 _ZZ10scan_blockPiE8warp_sum[128];
	// demoted variable
	.shared .align 4 .b8 _ZZ19block_to_part_shm_3PiiiS_S_E3shm[4096];
	ld.param.u64 	%rd4, [_Z19block_to_part_shm_3PiiiS_S__param_0];
	ld.param.u32 	%r17, [_Z19block_to_part_shm_3PiiiS_S__param_1];
	ld.param.u32 	%r18, [_Z19block_to_part_shm_3PiiiS_S__param_2];
	ld.param.u64 	%rd5, [_Z19block_to_part_shm_3PiiiS_S__param_3];
	ld.param.u64 	%rd6, [_Z19block_to_part_shm_3PiiiS_S__param_4];
	mov.u32 	%r159, %ctaid.x;
	setp.ge.s32 	%p1, %r159, %r18;
	@%p1 bra 	$L__BB0_17;
	mov.u32 	%r2, %ntid.x;
	mov.u32 	%r3, %tid.x;
	shl.b32 	%r19, %r3, 2;
	mov.u32 	%r20, _ZZ19block_to_part_shm_3PiiiS_S_E3shm;
	add.s32 	%r4, %r20, %r19;
	and.b32  	%r5, %r3, 31;
	and.b32  	%r21, %r19, 3968;
	add.s32 	%r6, %r20, %r21;
	shr.u32 	%r22, %r3, 3;
	and.b32  	%r23, %r22, 124;
	mov.u32 	%r24, _ZZ10scan_blockPiE8warp_sum;
	add.s32 	%r7, %r24, %r23;
	and.b32  	%r25, %r19, 124;
	add.s32 	%r8, %r6, %r25;
	add.s32 	%r9, %r2, -1;
	mov.u32 	%r10, %nctaid.x;
	add.s32 	%r11, %r24, %r25;
	cvta.to.global.u64 	%rd1, %rd4;
	cvta.to.global.u64 	%rd2, %rd5;
	cvta.to.global.u64 	%rd3, %rd6;
$L__BB0_2:
	mad.lo.s32 	%r13, %r159, %r2, %r3;
	setp.ge.s32 	%p2, %r13, %r17;
	mov.b32 	%r160, 0;
	@%p2 bra 	$L__BB0_4;
	mul.wide.s32 	%rd7, %r13, 4;
	add.s64 	%rd8, %rd1, %rd7;
	ld.global.u32 	%r160, [%rd8];
$L__BB0_4:
	setp.ne.s32 	%p3, %r5, 0;
	st.shared.u32 	[%r4], %r160;
	bar.sync 	0;
	@%p3 bra 	$L__BB0_6;
	ld.shared.u32 	%r27, [%r6];
	ld.shared.u32 	%r28, [%r6+4];
	add.s32 	%r29, %r28, %r27;
	st.shared.u32 	[%r6+4], %r29;
	ld.shared.u32 	%r30, [%r6+8];
	add.s32 	%r31, %r30, %r29;
	st.shared.u32 	[%r6+8], %r31;
	ld.shared.u32 	%r32, [%r6+12];
	add.s32 	%r33, %r32, %r31;
	st.shared.u32 	[%r6+12], %r33;
	ld.shared.u32 	%r34, [%r6+16];
	add.s32 	%r35, %r34, %r33;
	st.shared.u32 	[%r6+16], %r35;
	ld.shared.u32 	%r36, [%r6+20];
	add.s32 	%r37, %r36, %r35;
	st.shared.u32 	[%r6+20], %r37;
	ld.shared.u32 	%r38, [%r6+24];
	add.s32 	%r39, %r38, %r37;
	st.shared.u32 	[%r6+24], %r39;
	ld.shared.u32 	%r40, [%r6+28];
	add.s32 	%r41, %r40, %r39;
	st.shared.u32 	[%r6+28], %r41;
	ld.shared.u32 	%r42, [%r6+32];
	add.s32 	%r43, %r42, %r41;
	st.shared.u32 	[%r6+32], %r43;
	ld.shared.u32 	%r44, [%r6+36];
	add.s32 	%r45, %r44, %r43;
	st.shared.u32 	[%r6+36], %r45;
	ld.shared.u32 	%r46, [%r6+40];
	add.s32 	%r47, %r46, %r45;
	st.shared.u32 	[%r6+40], %r47;
	ld.shared.u32 	%r48, [%r6+44];
	add.s32 	%r49, %r48, %r47;
	st.shared.u32 	[%r6+44], %r49;
	ld.shared.u32 	%r50, [%r6+48];
	add.s32 	%r51, %r50, %r49;
	st.shared.u32 	[%r6+48], %r51;
	ld.shared.u32 	%r52, [%r6+52];
	add.s32 	%r53, %r52, %r51;
	st.shared.u32 	[%r6+52], %r53;
	ld.shared.u32 	%r54, [%r6+56];
	add.s32 	%r55, %r54, %r53;
	st.shared.u32 	[%r6+56], %r55;
	ld.shared.u32 	%r56, [%r6+60];
	add.s32 	%r57, %r56, %r55;
	st.shared.u32 	[%r6+60], %r57;
	ld.shared.u32 	%r58, [%r6+64];
	add.s32 	%r59, %r58, %r57;
	st.shared.u32 	[%r6+64], %r59;
	ld.shared.u32 	%r60, [%r6+68];
	add.s32 	%r61, %r60, %r59;
	st.shared.u32 	[%r6+68], %r61;
	ld.shared.u32 	%r62, [%r6+72];
	add.s32 	%r63, %r62, %r61;
	st.shared.u32 	[%r6+72], %r63;
	ld.shared.u32 	%r64, [%r6+76];
	add.s32 	%r65, %r64, %r63;
	st.shared.u32 	[%r6+76], %r65;
	ld.shared.u32 	%r66, [%r6+80];
	add.s32 	%r67, %r66, %r65;
	st.shared.u32 	[%r6+80], %r67;
	ld.shared.u32 	%r68, [%r6+84];
	add.s32 	%r69, %r68, %r67;
	st.shared.u32 	[%r6+84], %r69;
	ld.shared.u32 	%r70, [%r6+88];
	add.s32 	%r71, %r70, %r69;
	st.shared.u32 	[%r6+88], %r71;
	ld.shared.u32 	%r72, [%r6+92];
	add.s32 	%r73, %r72, %r71;
	st.shared.u32 	[%r6+92], %r73;
	ld.shared.u32 	%r74, [%r6+96];
	add.s32 	%r75, %r74, %r73;
	st.shared.u32 	[%r6+96], %r75;
	ld.shared.u32 	%r76, [%r6+100];
	add.s32 	%r77, %r76, %r75;
	st.shared.u32 	[%r6+100], %r77;
	ld.shared.u32 	%r78, [%r6+104];
	add.s32 	%r79, %r78, %r77;
	st.shared.u32 	[%r6+104], %r79;
	ld.shared.u32 	%r80, [%r6+108];
	add.s32 	%r81, %r80, %r79;
	st.shared.u32 	[%r6+108], %r81;
	ld.shared.u32 	%r82, [%r6+112];
	add.s32 	%r83, %r82, %r81;
	st.shared.u32 	[%r6+112], %r83;
	ld.shared.u32 	%r84, [%r6+116];
	add.s32 	%r85, %r84, %r83;
	st.shared.u32 	[%r6+116], %r85;
	ld.shared.u32 	%r86, [%r6+120];
	add.s32 	%r87, %r86, %r85;
	st.shared.u32 	[%r6+120], %r87;
	ld.shared.u32 	%r88, [%r6+124];
	add.s32 	%r89, %r88, %r87;
	st.shared.u32 	[%r6+124], %r89;
$L__BB0_6:
	setp.ne.s32 	%p4, %r5, 31;
	bar.sync 	0;
	@%p4 bra 	$L__BB0_8;
	ld.shared.u32 	%r90, [%r6+124];
	st.shared.u32 	[%r7], %r90;
$L__BB0_8:
	setp.ne.s32 	%p5, %r3, 0;
	bar.sync 	0;
	@%p5 bra 	$L__BB0_10;
	ld.shared.u32 	%r91, [%r11];
	ld.shared.u32 	%r92, [%r11+4];
	add.s32 	%r93, %r92, %r91;
	st.shared.u32 	[%r11+4], %r93;
	ld.shared.u32 	%r94, [%r11+8];
	add.s32 	%r95, %r94, %r93;
	st.shared.u32 	[%r11+8], %r95;
	ld.shared.u32 	%r96, [%r11+12];
	add.s32 	%r97, %r96, %r95;
	st.shared.u32 	[%r11+12], %r97;
	ld.shared.u32 	%r98, [%r11+16];
	add.s32 	%r99, %r98, %r97;
	st.shared.u32 	[%r11+16], %r99;
	ld.shared.u32 	%r100, [%r11+20];
	add.s32 	%r101, %r100, %r99;
	st.shared.u32 	[%r11+20], %r101;
	ld.shared.u32 	%r102, [%r11+24];
	add.s32 	%r103, %r102, %r101;
	st.shared.u32 	[%r11+24], %r103;
	ld.shared.u32 	%r104, [%r11+28];
	add.s32 	%r105, %r104, %r103;
	st.shared.u32 	[%r11+28], %r105;
	ld.shared.u32 	%r106, [%r11+32];
	add.s32 	%r107, %r106, %r105;
	st.shared.u32 	[%r11+32], %r107;
	ld.shared.u32 	%r108, [%r11+36];
	add.s32 	%r109, %r108, %r107;
	st.shared.u32 	[%r11+36], %r109;
	ld.shared.u32 	%r110, [%r11+40];
	add.s32 	%r111, %r110, %r109;
	st.shared.u32 	[%r11+40], %r111;
	ld.shared.u32 	%r112, [%r11+44];
	add.s32 	%r113, %r112, %r111;
	st.shared.u32 	[%r11+44], %r113;
	ld.shared.u32 	%r114, [%r11+48];
	add.s32 	%r115, %r114, %r113;
	st.shared.u32 	[%r11+48], %r115;
	ld.shared.u32 	%r116, [%r11+52];
	add.s32 	%r117, %r116, %r115;
	st.shared.u32 	[%r11+52], %r117;
	ld.shared.u32 	%r118, [%r11+56];
	add.s32 	%r119, %r118, %r117;
	st.shared.u32 	[%r11+56], %r119;
	ld.shared.u32 	%r120, [%r11+60];
	add.s32 	%r121, %r120, %r119;
	st.shared.u32 	[%r11+60], %r121;
	ld.shared.u32 	%r122, [%r11+64];
	add.s32 	%r123, %r122, %r121;
	st.shared.u32 	[%r11+64], %r123;
	ld.shared.u32 	%r124, [%r11+68];
	add.s32 	%r125, %r124, %r123;
	st.shared.u32 	[%r11+68], %r125;
	ld.shared.u32 	%r126, [%r11+72];
	add.s32 	%r127, %r126, %r125;
	st.shared.u32 	[%r11+72], %r127;
	ld.shared.u32 	%r128, [%r11+76];
	add.s32 	%r129, %r128, %r127;
	st.shared.u32 	[%r11+76], %r129;
	ld.shared.u32 	%r130, [%r11+80];
	add.s32 	%r131, %r130, %r129;
	st.shared.u32 	[%r11+80], %r131;
	ld.shared.u32 	%r132, [%r11+84];
	add.s32 	%r133, %r132, %r131;
	st.shared.u32 	[%r11+84], %r133;
	ld.shared.u32 	%r134, [%r11+88];
	add.s32 	%r135, %r134, %r133;
	st.shared.u32 	[%r11+88], %r135;
	ld.shared.u32 	%r136, [%r11+92];
	add.s32 	%r137, %r136, %r135;
	st.shared.u32 	[%r11+92], %r137;
	ld.shared.u32 	%r138, [%r11+96];
	add.s32 	%r139, %r138, %r137;
	st.shared.u32 	[%r11+96], %r139;
	ld.shared.u32 	%r140, [%r11+100];
	add.s32 	%r141, %r140, %r139;
	st.shared.u32 	[%r11+100], %r141;
	ld.shared.u32 	%r142, [%r11+104];
	add.s32 	%r143, %r142, %r141;
	st.shared.u32 	[%r11+104], %r143;
	ld.shared.u32 	%r144, [%r11+108];
	add.s32 	%r145, %r144, %r143;
	st.shared.u32 	[%r11+108], %r145;
	ld.shared.u32 	%r146, [%r11+112];
	add.s32 	%r147, %r146, %r145;
	st.shared.u32 	[%r11+112], %r147;
	ld.shared.u32 	%r148, [%r11+116];
	add.s32 	%r149, %r148, %r147;
	st.shared.u32 	[%r11+116], %r149;
	ld.shared.u32 	%r150, [%r11+120];
	add.s32 	%r151, %r150, %r149;
	st.shared.u32 	[%r11+120], %r151;
	ld.shared.u32 	%r152, [%r11+124];
	add.s32 	%r153, %r152, %r151;
	st.shared.u32 	[%r11+124], %r153;
$L__BB0_10:
	setp.lt.u32 	%p6, %r3, 32;
	bar.sync 	0;
	@%p6 bra 	$L__BB0_12;
	ld.shared.u32 	%r154, [%r7+-4];
	ld.shared.u32 	%r155, [%r8];
	add.s32 	%r156, %r155, %r154;
	st.shared.u32 	[%r8], %r156;
$L__BB0_12:
	setp.ne.s32 	%p7, %r3, %r9;
	bar.sync 	0;
	bar.sync 	0;
	@%p7 bra 	$L__BB0_14;
	ld.shared.u32 	%r157, [%r4];
	mul.wide.s32 	%rd9, %r159, 4;
	add.s64 	%rd10, %rd2, %rd9;
	st.global.u32 	[%rd10], %r157;
$L__BB0_14:
	setp.ge.s32 	%p8, %r13, %r17;
	@%p8 bra 	$L__BB0_16;
	ld.shared.u32 	%r158, [%r4];
	mul.wide.s32 	%rd11, %r13, 4;
	add.s64 	%rd12, %rd3, %rd11;
	st.global.u32 	[%rd12], %r158;
$L__BB0_16:
	add.s32 	%r159, %r159, %r10;
	setp.lt.s32 	%p9, %r159, %r18;
	@%p9 bra 	$L__BB0_2;
$L__BB0_17:
	ret;

}
	// .globl	_Z16part_to_kernel_3Pii
.visible .entry _Z16part_to_kernel_3Pii(
	.param .u64 .ptr .align 1 _Z16part_to_kernel_3Pii_param_0,
	.param .u32 _Z16part_to_kernel_3Pii_param_1
)
{
	.reg .pred 	%p<10>;
	.reg .b32 	%r<92>;
	.reg .b64 	%rd<16>;

	ld.param.u64 	%rd8, [_Z16part_to_kernel_3Pii_param_0];
	ld.param.u32 	%r25, [_Z16part_to_kernel_3Pii_param_1];
	cvta.to.global.u64 	%rd1, %rd8;
	setp.lt.s32 	%p1, %r25, 1;
	@%p1 bra 	$L__BB1_13;
	and.b32  	%r1, %r25, 15;
	setp.lt.u32 	%p2, %r25, 16;
	mov.b32 	%r86, 0;
	mov.u32 	%r85, %r86;
	@%p2 bra 	$L__BB1_4;
	and.b32  	%r86, %r25, 2147483632;
	neg.s32 	%r82, %r86;
	add.s64 	%rd14, %rd1, 32;
	mov.b32 	%r85, 0;
$L__BB1_3:
	.pragma "nounroll";
	ld.global.u32 	%r28, [%rd14+-32];
	add.s32 	%r29, %r28, %r85;
	st.global.u32 	[%rd14+-32], %r29;
	ld.global.u32 	%r30, [%rd14+-28];
	add.s32 	%r31, %r30, %r29;
	st.global.u32 	[%rd14+-28], %r31;
	ld.global.u32 	%r32, [%rd14+-24];
	add.s32 	%r33, %r32, %r31;
	st.global.u32 	[%rd14+-24], %r33;
	ld.global.u32 	%r34, [%rd14+-20];
	add.s32 	%r35, %r34, %r33;
	st.global.u32 	[%rd14+-20], %r35;
	ld.global.u32 	%r36, [%rd14+-16];
	add.s32 	%r37, %r36, %r35;
	st.global.u32 	[%rd14+-16], %r37;
	ld.global.u32 	%r38, [%rd14+-12];
	add.s32 	%r39, %r38, %r37;
	st.global.u32 	[%rd14+-12], %r39;
	ld.global.u32 	%r40, [%rd14+-8];
	add.s32 	%r41, %r40, %r39;
	st.global.u32 	[%rd14+-8], %r41;
	ld.global.u32 	%r42, [%rd14+-4];
	add.s32 	%r43, %r42, %r41;
	st.global.u32 	[%rd14+-4], %r43;
	ld.global.u32 	%r44, [%rd14];
	add.s32 	%r45, %r44, %r43;
	st.global.u32 	[%rd14], %r45;
	ld.global.u32 	%r46, [%rd14+4];
	add.s32 	%r47, %r46, %r45;
	st.global.u32 	[%rd14+4], %r47;
	ld.global.u32 	%r48, [%rd14+8];
	add.s32 	%r49, %r48, %r47;
	st.global.u32 	[%rd14+8], %r49;
	ld.global.u32 	%r50, [%rd14+12];
	add.s32 	%r51, %r50, %r49;
	st.global.u32 	[%rd14+12], %r51;
	ld.global.u32 	%r52, [%rd14+16];
	add.s32 	%r53, %r52, %r51;
	st.global.u32 	[%rd14+16], %r53;
	ld.global.u32 	%r54, [%rd14+20];
	add.s32 	%r55, %r54, %r53;
	st.global.u32 	[%rd14+20], %r55;
	ld.global.u32 	%r56, [%rd14+24];
	add.s32 	%r57, %r56, %r55;
	st.global.u32 	[%rd14+24], %r57;
	ld.global.u32 	%r58, [%rd14+28];
	add.s32 	%r85, %r58, %r57;
	st.global.u32 	[%rd14+28], %r85;
	add.s32 	%r82, %r82, 16;
	add.s64 	%rd14, %rd14, 64;
	setp.ne.s32 	%p3, %r82, 0;
	@%p3 bra 	$L__BB1_3;
$L__BB1_4:
	setp.eq.s32 	%p4, %r1, 0;
	@%p4 bra 	$L__BB1_13;
	and.b32  	%r10, %r25, 7;
	setp.lt.u32 	%p5, %r1, 8;
	@%p5 bra 	$L__BB1_7;
	mul.wide.u32 	%rd9, %r86, 4;
	add.s64 	%rd10, %rd1, %rd9;
	ld.global.u32 	%r59, [%rd10];
	add.s32 	%r60, %r59, %r85;
	st.global.u32 	[%rd10], %r60;
	ld.global.u32 	%r61, [%rd10+4];
	add.s32 	%r62, %r61, %r60;
	st.global.u32 	[%rd10+4], %r62;
	ld.global.u32 	%r63, [%rd10+8];
	add.s32 	%r64, %r63, %r62;
	st.global.u32 	[%rd10+8], %r64;
	ld.global.u32 	%r65, [%rd10+12];
	add.s32 	%r66, %r65, %r64;
	st.global.u32 	[%rd10+12], %r66;
	ld.global.u32 	%r67, [%rd10+16];
	add.s32 	%r68, %r67, %r66;
	st.global.u32 	[%rd10+16], %r68;
	ld.global.u32 	%r69, [%rd10+20];
	add.s32 	%r70, %r69, %r68;
	st.global.u32 	[%rd10+20], %r70;
	ld.global.u32 	%r71, [%rd10+24];
	add.s32 	%r72, %r71, %r70;
	st.global.u32 	[%rd10+24], %r72;
	ld.global.u32 	%r73, [%rd10+28];
	add.s32 	%r85, %r73, %r72;
	st.global.u32 	[%rd10+28], %r85;
	add.s32 	%r86, %r86, 8;
$L__BB1_7:
	setp.eq.s32 	%p6, %r10, 0;
	@%p6 bra 	$L__BB1_13;
	and.b32  	%r15, %r25, 3;
	setp.lt.u32 	%p7, %r10, 4;
	@%p7 bra 	$L__BB1_10;
	mul.wide.u32 	%rd11, %r86, 4;
	add.s64 	%rd12, %rd1, %rd11;
	ld.global.u32 	%r74, [%rd12];
	add.s32 	%r75, %r74, %r85;
	st.global.u32 	[%rd12], %r75;
	ld.global.u32 	%r76, [%rd12+4];
	add.s32 	%r77, %r76, %r75;
	st.global.u32 	[%rd12+4], %r77;
	ld.global.u32 	%r78, [%rd12+8];
	add.s32 	%r79, %r78, %r77;
	st.global.u32 	[%rd12+8], %r79;
	ld.global.u32 	%r80, [%rd12+12];
	add.s32 	%r85, %r80, %r79;
	st.global.u32 	[%rd12+12], %r85;
	add.s32 	%r86, %r86, 4;
$L__BB1_10:
	setp.eq.s32 	%p8, %r15, 0;
	@%p8 bra 	$L__BB1_13;
	mul.wide.u32 	%rd13, %r86, 4;
	add.s64 	%rd15, %rd1, %rd13;
	neg.s32 	%r90, %r15;
$L__BB1_12:
	.pragma "nounroll";
	ld.global.u32 	%r81, [%rd15];
	add.s32 	%r85, %r81, %r85;
	st.global.u32 	[%rd15], %r85;
	add.s64 	%rd15, %rd15, 4;
	add.s32 	%r90, %r90, 1;
	setp.ne.s32 	%p9, %r90, 0;
	@%p9 bra 	$L__BB1_12;
$L__BB1_13:
	ret;

}
	// .globl	_Z16part_to_origin_3PiS_ii
.visible .entry _Z16part_to_origin_3PiS_ii(
	.param .u64 .ptr .align 1 _Z16part_to_origin_3PiS_ii_param_0,
	.param .u64 .ptr .align 1 _Z16part_to_origin_3PiS_ii_param_1,
	.param .u32 _Z16part_to_origin_3PiS_ii_param_2,
	.param .u32 _Z16part_to_origin_3PiS_ii_param_3
)
{
	.reg .pred 	%p<5>;
	.reg .b32 	%r<14>;
	.reg .b64 	%rd<9>;

	ld.param.u64 	%rd3, [_Z16part_to_origin_3PiS_ii_param_0];
	ld.param.u64 	%rd4, [_Z16part_to_origin_3PiS_ii_param_1];
	ld.param.u32 	%r8, [_Z16part_to_origin_3PiS_ii_param_2];
	ld.param.u32 	%r9, [_Z16part_to_origin_3PiS_ii_param_3];
	mov.u32 	%r13, %ctaid.x;
	setp.ge.s32 	%p1, %r13, %r9;
	@%p1 bra 	$L__BB2_6;
	mov.u32 	%r2, %ntid.x;
	mov.u32 	%r3, %tid.x;
	mov.u32 	%r4, %nctaid.x;
	cvta.to.global.u64 	%rd1, %rd3;
	cvta.to.global.u64 	%rd2, %rd4;
$L__BB2_2:
	setp.eq.s32 	%p2, %r13, 0;
	@%p2 bra 	$L__BB2_5;
	mad.lo.s32 	%r6, %r13, %r2, %r3;
	setp.ge.s32 	%p3, %r6, %r8;
	@%p3 bra 	$L__BB2_5;
	mul.wide.s32 	%rd5, %r13, 4;
	add.s64 	%rd6, %rd1, %rd5;
	ld.global.u32 	%r10, [%rd6+-4];
	mul.wide.s32 	%rd7, %r6, 4;
	add.s64 	%rd8, %rd2, %rd7;
	ld.global.u32 	%r11, [%rd8];
	add.s32 	%r12, %r11, %r10;
	st.global.u32 	[%rd8], %r12;
$L__BB2_5:
	add.s32 	%r13, %r13, %r4;
	setp.lt.s32 	%p4, %r13, %r9;
	@%p4 bra 	$L__BB2_2;
$L__BB2_6:
	ret;

}


// ===== COMPILED SASS (sm_100) =====

	.target	sm_100

	.elftype	@"ET_EXEC"


//--------------------- .note.nv.tkinfo           --------------------------
	.section	.note.nv.tkinfo,"",@"SHT_NOTE"
	.sectionflags	@"SHF_NOTE_NV_TKINFO"
	.tkinfo
        /*0018*/ 	.word	0x00000002
        /*0030*/ 	.string	""
        /*0030*/ 	.string	"ptxas"
        /*0030*/ 	.string	"Cuda compilation tools, release 13.0, V13.0.88"
        /*0030*/ 	.string	"Build cuda_13.0.r13.0/compiler.36424714_0"
        /*0030*/ 	.string	"-arch sm_100 -m 64 "



//--------------------- .note.nv.cuinfo           --------------------------
	.section	.note.nv.cuinfo,"",@"SHT_NOTE"
	.sectionflags	@"SHF_NOTE_NV_CUINFO"
        /*0018*/ 	.short	0x0002
        /*001a*/ 	.short	0x0064
        /*001c*/ 	.short	0x0082
	.zero		2


//--------------------- .nv.info                  --------------------------
	.section	.nv.info,"",@"SHT_CUDA_INFO"
	.align	4


	//----- nvinfo : EIATTR_REGCOUNT
	.align		4
        /*0000*/ 	.byte	0x04, 0x2f
        /*0002*/ 	.short	(.L_1 - .L_0)
	.align		4
.L_0:
        /*0004*/ 	.word	index@(_Z19block_to_part_shm_3PiiiS_S_)
        /*0008*/ 	.word	0x00000020


	//----- nvinfo : EIATTR_FRAME_SIZE
	.align		4
.L_1:
        /*000c*/ 	.byte	0x04, 0x11
        /*000e*/ 	.short	(.L_3 - .L_2)
	.align		4
.L_2:
        /*0010*/ 	.word	index@(_Z19block_to_part_shm_3PiiiS_S_)
        /*0014*/ 	.word	0x00000000


	//----- nvinfo : EIATTR_REGCOUNT
	.align		4
.L_3:
        /*0018*/ 	.byte	0x04, 0x2f
        /*001a*/ 	.short	(.L_5 - .L_4)
	.align		4
.L_4:
        /*001c*/ 	.word	index@(_Z16part_to_kernel_3Pii)
        /*0020*/ 	.word	0x0000001f


	//----- nvinfo : EIATTR_FRAME_SIZE
	.align		4
.L_5:
        /*0024*/ 	.byte	0x04, 0x11
        /*0026*/ 	.short	(.L_7 - .L_6)
	.align		4
.L_6:
        /*0028*/ 	.word	index@(_Z16part_to_kernel_3Pii)
        /*002c*/ 	.word	0x00000000


	//----- nvinfo : EIATTR_REGCOUNT
	.align		4
.L_7:
        /*0030*/ 	.byte	0x04, 0x2f
        /*0032*/ 	.short	(.L_9 - .L_8)
	.align		4
.L_8:
        /*0034*/ 	.word	index@(_Z16part_to_origin_3PiS_ii)
        /*0038*/ 	.word	0x00000010


	//----- nvinfo : EIATTR_FRAME_SIZE
	.align		4
.L_9:
        /*003c*/ 	.byte	0x04, 0x11
        /*003e*/ 	.short	(.L_11 - .L_10)
	.align		4
.L_10:
        /*0040*/ 	.word	index@(_Z16part_to_origin_3PiS_ii)
        /*0044*/ 	.word	0x00000000


	//----- nvinfo : EIATTR_MIN_STACK_SIZE
	.align		4
.L_11:
        /*0048*/ 	.byte	0x04, 0x12
        /*004a*/ 	.short	(.L_13 - .L_12)
	.align		4
.L_12:
        /*004c*/ 	.word	index@(_Z16part_to_origin_3PiS_ii)
        /*0050*/ 	.word	0x00000000


	//----- nvinfo : EIATTR_MIN_STACK_SIZE
	.align		4
.L_13:
        /*0054*/ 	.byte	0x04, 0x12
        /*0056*/ 	.short	(.L_15 - .L_14)
	.align		4
.L_14:
        /*0058*/ 	.word	index@(_Z16part_to_kernel_3Pii)
        /*005c*/ 	.word	0x00000000


	//----- nvinfo : EIATTR_MIN_STACK_SIZE
	.align		4
.L_15:
        /*0060*/ 	.byte	0x04, 0x12
        /*0062*/ 	.short	(.L_17 - .L_16)
	.align		4
.L_16:
        /*0064*/ 	.word	index@(_Z19block_to_part_shm_3PiiiS_S_)
        /*0068*/ 	.word	0x00000000
.L_17:


//--------------------- .nv.compat                --------------------------
	.section	.nv.compat,"",@"SHT_CUDA_COMPAT_INFO"
	.align	4
        /*0000*/ 	.byte	0x02, 0x09, 0x00, 0x00, 0x02, 0x02, 0x01, 0x00, 0x02, 0x05, 0x05, 0x00, 0x03, 0x07, 0x01, 0x01
        /*0010*/ 	.byte	0x02, 0x03, 0x00, 0x00, 0x02, 0x06, 0x01, 0x00, 0x04, 0x0b, 0x08, 0x00, 0x09, 0x00, 0x00, 0x00
        /*0020*/ 	.byte	0x00, 0x00, 0x00, 0x00


//--------------------- .nv.info._Z16part_to_origin_3PiS_ii --------------------------
	.section	.nv.info._Z16part_to_origin_3PiS_ii,"",@"SHT_CUDA_INFO"
	.sectionflags	@""
	.align	4


	//----- nvinfo : EIATTR_CUDA_API_VERSION
	.align		4
        /*0000*/ 	.byte	0x04, 0x37
        /*0002*/ 	.short	(.L_19 - .L_18)
.L_18:
        /*0004*/ 	.word	0x00000082


	//----- nvinfo : EIATTR_KPARAM_INFO
	.align		4
.L_19:
        /*0008*/ 	.byte	0x04, 0x17
        /*000a*/ 	.short	(.L_21 - .L_20)
.L_20:
        /*000c*/ 	.word	0x00000000
        /*0010*/ 	.short	0x0003
        /*0012*/ 	.short	0x0014
        /*0014*/ 	.byte	0x00, 0xf0, 0x11, 0x00


	//----- nvinfo : EIATTR_KPARAM_INFO
	.align		4
.L_21:
        /*0018*/ 	.byte	0x04, 0x17
        /*001a*/ 	.short	(.L_23 - .L_22)
.L_22:
        /*001c*/ 	.word	0x00000000
        /*0020*/ 	.short	0x0002
        /*0022*/ 	.short	0x0010
        /*0024*/ 	.byte	0x00, 0xf0, 0x11, 0x00


	//----- nvinfo : EIATTR_KPARAM_INFO
	.align		4
.L_23:
        /*0028*/ 	.byte	0x04, 0x17
        /*002a*/ 	.short	(.L_25 - .L_24)
.L_24:
        /*002c*/ 	.word	0x00000000
        /*0030*/ 	.short	0x0001
        /*0032*/ 	.short	0x0008
        /*0034*/ 	.byte	0x00, 0xf5, 0x21, 0x00


	//----- nvinfo : EIATTR_KPARAM_INFO
	.align		4
.L_25:
        /*0038*/ 	.byte	0x04, 0x17
        /*003a*/ 	.short	(.L_27 - .L_26)
.L_26:
        /*003c*/ 	.word	0x00000000
        /*0040*/ 	.short	0x0000
        /*0042*/ 	.short	0x0000
        /*0044*/ 	.byte	0x00, 0xf5, 0x21, 0x00


	//----- nvinfo : EIATTR_SPARSE_MMA_MASK
	.align		4
.L_27:
        /*0048*/ 	.byte	0x03, 0x50
        /*004a*/ 	.short	0x0000


	//----- nvinfo : EIATTR_MAXREG_COUNT
	.align		4
        /*004c*/ 	.byte	0x03, 0x1b
        /*004e*/ 	.short	0x00ff


	//----- nvinfo : EIATTR_MERCURY_ISA_VERSION
	.align		4
        /*0050*/ 	.byte	0x03, 0x5f
        /*0052*/ 	.short	0x0101


	//----- nvinfo : EIATTR_VRC_CTA_INIT_COUNT
	.align		4
        /*0054*/ 	.byte	0x02, 0x4a
	.zero		1
	.zero		1


	//----- nvinfo : EIATTR_EXIT_INSTR_OFFSETS
	.align		4
        /*0058*/ 	.byte	0x04, 0x1c
        /*005a*/ 	.short	(.L_29 - .L_28)


	//   ....[0]....
.L_28:
        /*005c*/ 	.word	0x00000040


	//   ....[1]....
        /*0060*/ 	.word	0x000001e0


	//----- nvinfo : EIATTR_CRS_STACK_SIZE
	.align		4
.L_29:
        /*0064*/ 	.byte	0x04, 0x1e
        /*0066*/ 	.short	(.L_31 - .L_30)
.L_30:
        /*0068*/ 	.word	0x00000000


	//----- nvinfo : EIATTR_CBANK_PARAM_SIZE
	.align		4
.L_31:
        /*006c*/ 	.byte	0x03, 0x19
        /*006e*/ 	.short	0x0018


	//----- nvinfo : EIATTR_PARAM_CBANK
	.align		4
        /*0070*/ 	.byte	0x04, 0x0a
        /*0072*/ 	.short	(.L_33 - .L_32)
	.align		4
.L_32:
        /*0074*/ 	.word	index@(.nv.constant0._Z16part_to_origin_3PiS_ii)
        /*0078*/ 	.short	0x0380
        /*007a*/ 	.short	0x0018


	//----- nvinfo : EIATTR_SW_WAR
	.align		4
.L_33:
        /*007c*/ 	.byte	0x04, 0x36
        /*007e*/ 	.short	(.L_35 - .L_34)
.L_34:
        /*0080*/ 	.word	0x00000008
.L_35:


//--------------------- .nv.info._Z16part_to_kernel_3Pii --------------------------
	.section	.nv.info._Z16part_to_kernel_3Pii,"",@"SHT_CUDA_INFO"
	.sectionflags	@""
	.align	4


	//----- nvinfo : EIATTR_CUDA_API_VERSION
	.align		4
        /*0000*/ 	.byte	0x04, 0x37
        /*0002*/ 	.short	(.L_37 - .L_36)
.L_36:
        /*0004*/ 	.word	0x00000082


	//----- nvinfo : EIATTR_KPARAM_INFO
	.align		4
.L_37:
        /*0008*/ 	.byte	0x04, 0x17
        /*000a*/ 	.short	(.L_39 - .L_38)
.L_38:
        /*000c*/ 	.word	0x00000000
        /*0010*/ 	.short	0x0001
        /*0012*/ 	.short	0x0008
        /*0014*/ 	.byte	0x00, 0xf0, 0x11, 0x00


	//----- nvinfo : EIATTR_KPARAM_INFO
	.align		4
.L_39:
        /*0018*/ 	.byte	0x04, 0x17
        /*001a*/ 	.short	(.L_41 - .L_40)
.L_40:
        /*001c*/ 	.word	0x00000000
        /*0020*/ 	.short	0x0000
        /*0022*/ 	.short	0x0000
        /*0024*/ 	.byte	0x00, 0xf5, 0x21, 0x00


	//----- nvinfo : EIATTR_SPARSE_MMA_MASK
	.align		4
.L_41:
        /*0028*/ 	.byte	0x03, 0x50
        /*002a*/ 	.short	0x0000


	//----- nvinfo : EIATTR_MAXREG_COUNT
	.align		4
        /*002c*/ 	.byte	0x03, 0x1b
        /*002e*/ 	.short	0x00ff


	//----- nvinfo : EIATTR_MERCURY_ISA_VERSION
	.align		4
        /*0030*/ 	.byte	0x03, 0x5f
        /*0032*/ 	.short	0x0101


	//----- nvinfo : EIATTR_VRC_CTA_INIT_COUNT
	.align		4
        /*0034*/ 	.byte	0x02, 0x4a
	.zero		1
	.zero		1


	//----- nvinfo : EIATTR_EXIT_INSTR_OFFSETS
	.align		4
        /*0038*/ 	.byte	0x04, 0x1c
        /*003a*/ 	.short	(.L_43 - .L_42)


	//   ....[0]....
.L_42:
        /*003c*/ 	.word	0x00000030


	//   ....[1]....
        /*0040*/ 	.word	0x000004a0


	//   ....[2]....
        /*0044*/ 	.word	0x000006a0


	//   ....[3]....
        /*0048*/ 	.word	0x000007e0


	//   ....[4]....
        /*004c*/ 	.word	0x000008e0


	//----- nvinfo : EIATTR_CBANK_PARAM_SIZE
	.align		4
.L_43:
        /*0050*/ 	.byte	0x03, 0x19
        /*0052*/ 	.short	0x000c


	//----- nvinfo : EIATTR_PARAM_CBANK
	.align		4
        /*0054*/ 	.byte	0x04, 0x0a
        /*0056*/ 	.short	(.L_45 - .L_44)
	.align		4
.L_44:
        /*0058*/ 	.word	index@(.nv.constant0._Z16part_to_kernel_3Pii)
        /*005c*/ 	.short	0x0380
        /*005e*/ 	.short	0x000c


	//----- nvinfo : EIATTR_SW_WAR
	.align		4
.L_45:
        /*0060*/ 	.byte	0x04, 0x36
        /*0062*/ 	.short	(.L_47 - .L_46)
.L_46:
        /*0064*/ 	.word	0x00000008
.L_47:


//--------------------- .nv.info._Z19block_to_part_shm_3PiiiS_S_ --------------------------
	.section	.nv.info._Z19block_to_part_shm_3PiiiS_S_,"",@"SHT_CUDA_INFO"
	.sectionflags	@""
	.align	4


	//----- nvinfo : EIATTR_CUDA_API_VERSION
	.align		4
        /*0000*/ 	.byte	0x04, 0x37
        /*0002*/ 	.short	(.L_49 - .L_48)
.L_48:
        /*0004*/ 	.word	0x00000082


	//----- nvinfo : EIATTR_KPARAM_INFO
	.align		4
.L_49:
        /*0008*/ 	.byte	0x04, 0x17
        /*000a*/ 	.short	(.L_51 - .L_50)
.L_50:
        /*000c*/ 	.word	0x00000000
        /*0010*/ 	.short	0x0004
        /*0012*/ 	.short	0x0018
        /*0014*/ 	.byte	0x00, 0xf5, 0x21, 0x00


	//----- nvinfo : EIATTR_KPARAM_INFO
	.align		4
.L_51:
        /*0018*/ 	.byte	0x04, 0x17
        /*001a*/ 	.short	(.L_53 - .L_52)
.L_52:
        /*001c*/ 	.word	0x00000000
        /*0020*/ 	.short	0x0003
        /*0022*/ 	.short	0x0010
        /*0024*/ 	.byte	0x00, 0xf5, 0x21, 0x00


	//----- nvinfo : EIATTR_KPARAM_INFO
	.align		4
.L_53:
        /*0028*/ 	.byte	0x04, 0x17
        /*002a*/ 	.short	(.L_55 - .L_54)
.L_54:
        /*002c*/ 	.word	0x00000000
        /*0030*/ 	.short	0x0002
        /*0032*/ 	.short	0x000c
        /*0034*/ 	.byte	0x00, 0xf0, 0x11, 0x00


	//----- nvinfo : EIATTR_KPARAM_INFO
	.align		4
.L_55:
        /*0038*/ 	.byte	0x04, 0x17
        /*003a*/ 	.short	(.L_57 - .L_56)
.L_56:
        /*003c*/ 	.word	0x00000000
        /*0040*/ 	.short	0x0001
        /*0042*/ 	.short	0x0008
        /*0044*/ 	.byte	0x00, 0xf0, 0x11, 0x00


	//----- nvinfo : EIATTR_KPARAM_INFO
	.align		4
.L_57:
        /*0048*/ 	.byte	0x04, 0x17
        /*004a*/ 	.short	(.L_59 - .L_58)
.L_58:
        /*004c*/ 	.word	0x00000000
        /*0050*/ 	.short	0x0000
        /*0052*/ 	.short	0x0000
        /*0054*/ 	.byte	0x00, 0xf5, 0x21, 0x00


	//----- nvinfo : EIATTR_SPARSE_MMA_MASK
	.align		4
.L_59:
        /*0058*/ 	.byte	0x03, 0x50
        /*005a*/ 	.short	0x0000


	//----- nvinfo : EIATTR_MAXREG_COUNT
	.align		4
        /*005c*/ 	.byte	0x03, 0x1b
        /*005e*/ 	.short	0x00ff


	//----- nvinfo : EIATTR_NUM_BARRIERS
	.align		4
        /*0060*/ 	.byte	0x02, 0x4c
        /*0062*/ 	.byte	0x01
	.zero		1


	//----- nvinfo : EIATTR_MERCURY_ISA_VERSION
	.align		4
        /*0064*/ 	.byte	0x03, 0x5f
        /*0066*/ 	.short	0x0101


	//----- nvinfo : EIATTR_VRC_CTA_INIT_COUNT
	.align		4
        /*0068*/ 	.byte	0x02, 0x4a
	.zero		1
	.zero		1


	//----- nvinfo : EIATTR_EXIT_INSTR_OFFSETS
	.align		4
        /*006c*/ 	.byte	0x04, 0x1c
        /*006e*/ 	.short	(.L_61 - .L_60)


	//   ....[0]....
.L_60:
        /*0070*/ 	.word	0x00000040


	//   ....[1]....
        /*0074*/ 	.word	0x00001010


	//----- nvinfo : EIATTR_CRS_STACK_SIZE
	.align		4
.L_61:
        /*0078*/ 	.byte	0x04, 0x1e
        /*007a*/ 	.short	(.L_63 - .L_62)
.L_62:
        /*007c*/ 	.word	0x00000000


	//----- nvinfo : EIATTR_CBANK_PARAM_SIZE
	.align		4
.L_63:
        /*0080*/ 	.byte	0x03, 0x19
        /*0082*/ 	.short	0x0020


	//----- nvinfo : EIATTR_PARAM_CBANK
	.align		4
        /*0084*/ 	.byte	0x04, 0x0a
        /*0086*/ 	.short	(.L_65 - .L_64)
	.align		4
.L_64:
        /*0088*/ 	.word	index@(.nv.constant0._Z19block_to_part_shm_3PiiiS_S_)
        /*008c*/ 	.short	0x0380
        /*008e*/ 	.short	0x0020


	//----- nvinfo : EIATTR_SW_WAR
	.align		4
.L_65:
        /*0090*/ 	.byte	0x04, 0x36
        /*0092*/ 	.short	(.L_67 - .L_66)
.L_66:
        /*0094*/ 	.word	0x00000008
.L_67:


//--------------------- .nv.callgraph             --------------------------
	.section	.nv.callgraph,"",@"SHT_CUDA_CALLGRAPH"
	.align	4
	.sectionentsize	8
	.align		4
        /*0000*/ 	.word	0x00000000
	.align		4
        /*0004*/ 	.word	0xffffffff
	.align		4
        /*0008*/ 	.word	0x00000000
	.align		4
        /*000c*/ 	.word	0xfffffffe
	.align		4
        /*0010*/ 	.word	0x00000000
	.align		4
        /*0014*/ 	.word	0xfffffffd
	.align		4
        /*0018*/ 	.word	0x00000000
	.align		4
        /*001c*/ 	.word	0xfffffffc


//--------------------- .text._Z16part_to_origin_3PiS_ii --------------------------
	.section	.text._Z16part_to_origin_3PiS_ii,"ax",@progbits
	.align	128
        .global         _Z16part_to_origin_3PiS_ii
        .type           _Z16part_to_origin_3PiS_ii,@function
        .size           _Z16part_to_origin_3PiS_ii,(.L_x_18 - _Z16part_to_origin_3PiS_ii)
        .other          _Z16part_to_origin_3PiS_ii,@"STO_CUDA_ENTRY STV_DEFAULT"
_Z16part_to_origin_3PiS_ii:
.text._Z16part_to_origin_3PiS_ii:
[----:B------:R-:W-:Y:S08]  /*0000*/  LDC R1, c[0x0][0x37c] ;  /* 0x0000df00ff017b82 */ /* 0x000ff00000000800 */
[----:B------:R-:W0:Y:S08]  /*0010*/  S2UR UR4, SR_CTAID.X ;  /* 0x00000000000479c3 */ /* 0x000e300000002500 */
[----:B------:R-:W0:Y:S02]  /*0020*/  LDC R0, c[0x0][0x394] ;  /* 0x0000e500ff007b82 */ /* 0x000e240000000800 */
[----:B0-----:R-:W-:-:S13]  /*0030*/  ISETP.LE.AND P0, PT, R0, UR4, PT ;  /* 0x0000000400007c0c */ /* 0x001fda000bf03270 */
[----:B------:R-:W-:Y:S05]  /*0040*/  @P0 EXIT ;  /* 0x000000000000094d */ /* 0x000fea0003800000 */
[----:B------:R-:W0:Y:S01]  /*0050*/  LDCU UR5, c[0x0][0x360] ;  /* 0x00006c00ff0577ac */ /* 0x000e220008000800 */
[----:B------:R-:W1:Y:S01]  /*0060*/  S2R R0, SR_TID.X ;  /* 0x0000000000007919 */ /* 0x000e620000002100 */
[----:B------:R-:W2:Y:S01]  /*0070*/  LDC.64 R6, c[0x0][0x380] ;  /* 0x0000e000ff067b82 */ /* 0x000ea20000000a00 */
[----:B------:R-:W-:Y:S01]  /*0080*/  IMAD.U32 R11, RZ, RZ, UR4 ;  /* 0x00000004ff0b7e24 */ /* 0x000fe2000f8e00ff */
[----:B------:R-:W3:Y:S01]  /*0090*/  LDCU.64 UR6, c[0x0][0x358] ;  /* 0x00006b00ff0677ac */ /* 0x000ee20008000a00 */
[----:B------:R-:W4:Y:S05]  /*00a0*/  LDCU UR9, c[0x0][0x394] ;  /* 0x00007280ff0977ac */ /* 0x000f2a0008000800 */
[----:B------:R-:W0:Y:S01]  /*00b0*/  LDC.64 R8, c[0x0][0x388] ;  /* 0x0000e200ff087b82 */ /* 0x000e220000000a00 */
[----:B------:R-:W0:Y:S07]  /*00c0*/  LDCU UR8, c[0x0][0x390] ;  /* 0x00007200ff0877ac */ /* 0x000e2e0008000800 */
[----:B------:R-:W0:Y:S02]  /*00d0*/  LDC R10, c[0x0][0x370] ;  /* 0x0000dc00ff0a7b82 */ /* 0x000e240000000800 */
.L_x_2:
[----:B------:R-:W-:-:S13]  /*00e0*/  ISETP.NE.AND P0, PT, R11, RZ, PT ;  /* 0x000000ff0b00720c */ /* 0x000fda0003f05270 */
[----:B------:R-:W-:Y:S05]  /*00f0*/  @!P0 BRA `(.L_x_0) ;  /* 0x00000000002c8947 */ /* 0x000fea0003800000 */
[----:B01----:R-:W-:Y:S01]  /*0100*/  IMAD R5, R11, UR5, R0 ;  /* 0x000000050b057c24 */ /* 0x003fe2000f8e0200 */
[----:B------:R-:W-:Y:S04]  /*0110*/  BSSY.RECONVERGENT B0, `(.L_x_0) ;  /* 0x0000009000007945 */ /* 0x000fe80003800200 */
[----:B------:R-:W-:-:S13]  /*0120*/  ISETP.GE.AND P0, PT, R5, UR8, PT ;  /* 0x0000000805007c0c */ /* 0x000fda000bf06270 */
[----:B------:R-:W-:Y:S05]  /*0130*/  @P0 BRA `(.L_x_1) ;  /* 0x0000000000180947 */ /* 0x000fea0003800000 */
[----:B--2---:R-:W-:-:S04]  /*0140*/  IMAD.WIDE R2, R11, 0x4, R6 ;  /* 0x000000040b027825 */ /* 0x004fc800078e0206 */
[----:B------:R-:W-:Y:S02]  /*0150*/  IMAD.WIDE R4, R5, 0x4, R8 ;  /* 0x0000000405047825 */ /* 0x000fe400078e0208 */
[----:B---3--:R-:W2:Y:S04]  /*0160*/  LDG.E R2, desc[UR6][R2.64+-0x4] ;  /* 0xfffffc0602027981 */ /* 0x008ea8000c1e1900 */
[----:B------:R-:W2:Y:S02]  /*0170*/  LDG.E R13, desc[UR6][R4.64] ;  /* 0x00000006040d7981 */ /* 0x000ea4000c1e1900 */
[----:B--2---:R-:W-:-:S05]  /*0180*/  IADD3 R13, PT, PT, R2, R13, RZ ;  /* 0x0000000d020d7210 */ /* 0x004fca0007ffe0ff */
[----:B------:R0:W-:Y:S02]  /*0190*/  STG.E desc[UR6][R4.64], R13 ;  /* 0x0000000d04007986 */ /* 0x0001e4000c101906 */
.L_x_1:
[----:B---34-:R-:W-:Y:S05]  /*01a0*/  BSYNC.RECONVERGENT B0 ;  /* 0x0000000000007941 */ /* 0x018fea0003800200 */
.L_x_0:
[----:B0-----:R-:W-:-:S05]  /*01b0*/  IMAD.IADD R11, R10, 0x1, R11 ;  /* 0x000000010a0b7824 */ /* 0x001fca00078e020b */
[----:B----4-:R-:W-:-:S13]  /*01c0*/  ISETP.GE.AND P0, PT, R11, UR9, PT ;  /* 0x000000090b007c0c */ /* 0x010fda000bf06270 */
[----:B------:R-:W-:Y:S05]  /*01d0*/  @!P0 BRA `(.L_x_2) ;  /* 0xfffffffc00c08947 */ /* 0x000fea000383ffff */
[----:B---3--:R-:W-:Y:S05]  /*01e0*/  EXIT ;  /* 0x000000000000794d */ /* 0x008fea0003800000 */
.L_x_3:
[----:B------:R-:W-:-:S00]  /*01f0*/  BRA `(.L_x_3) ;  /* 0xfffffffc00fc7947 */ /* 0x000fc0000383ffff */
[----:B------:R-:W-:-:S00]  /*0200*/  NOP ;  /* 0x0000000000007918 */ /* 0x000fc00000000000 */
[----:B------:R-:W-:-:S00]  /*0210*/  NOP ;  /* 0x0000000000007918 */ /* 0x000fc00000000000 */
[----:B------:R-:W-:-:S00]  /*0220*/  NOP ;  /* 0x0000000000007918 */ /* 0x000fc00000000000 */
[----:B------:R-:W-:-:S00]  /*0230*/  NOP ;  /* 0x0000000000007918 */ /* 0x000fc00000000000 */
[----:B------:R-:W-:-:S00]  /*0240*/  NOP ;  /* 0x0000000000007918 */ /* 0x000fc00000000000 */
[----:B------:R-:W-:-:S00]  /*0250*/  NOP ;  /* 0x0000000000007918 */ /* 0x000fc00000000000 */
[----:B------:R-:W-:-:S00]  /*0260*/  NOP ;  /* 0x0000000000007918 */ /* 0x000fc00000000000 */
[----:B------:R-:W-:-:S00]  /*0270*/  NOP ;  /* 0x0000000000007918 */ /* 0x000fc00000000000 */
.L_x_18:


//--------------------- .text._Z16part_to_kernel_3Pii --------------------------
	.section	.text._Z16part_to_kernel_3Pii,"ax",@progbits
	.align	128
        .global         _Z16part_to_kernel_3Pii
        .type           _Z16part_to_kernel_3Pii,@function
        .size           _Z16part_to_kernel_3Pii,(.L_x_19 - _Z16part_to_kernel_3Pii)
        .other          _Z16part_to_kernel_3Pii,@"STO_CUDA_ENTRY STV_DEFAULT"
_Z16part_to_kernel_3Pii:
.text._Z16part_to_kernel_3Pii:
[----:B------:R-:W-:Y:S08]  /*0000*/  LDC R1, c[0x0][0x37c] ;  /* 0x0000df00ff017b82 */ /* 0x000ff00000000800 */
[----:B------:R-:W0:Y:S02]  /*0010*/  LDC R4, c[0x0][0x388] ;  /* 0x0000e200ff047b82 */ /* 0x000e240000000800 */
[----:B0-----:R-:W-:-:S13]  /*0020*/  ISETP.GE.AND P0, PT, R4, 0x1, PT ;  /* 0x000000010400780c */ /* 0x001fda0003f06270 */
[----:B------:R-:W-:Y:S05]  /*0030*/  @!P0 EXIT ;  /* 0x000000000000894d */ /* 0x000fea0003800000 */
[C---:B------:R-:W-:Y:S01]  /*0040*/  ISETP.GE.U32.AND P1, PT, R4.reuse, 0x10, PT ;  /* 0x000000100400780c */ /* 0x040fe20003f26070 */
[----:B------:R-:W0:Y:S01]  /*0050*/  LDCU.64 UR6, c[0x0][0x358] ;  /* 0x00006b00ff0677ac */ /* 0x000e220008000a00 */
[----:B------:R-:W-:Y:S01]  /*0060*/  LOP3.LUT R27, R4, 0xf, RZ, 0xc0, !PT ;  /* 0x0000000f041b7812 */ /* 0x000fe200078ec0ff */
[----:B------:R-:W-:Y:S02]  /*0070*/  IMAD.MOV.U32 R0, RZ, RZ, RZ ;  /* 0x000000ffff007224 */ /* 0x000fe400078e00ff */
[----:B------:R-:W-:Y:S01]  /*0080*/  IMAD.MOV.U32 R5, RZ, RZ, RZ ;  /* 0x000000ffff057224 */ /* 0x000fe200078e00ff */
[----:B------:R-:W-:-:S07]  /*0090*/  ISETP.NE.AND P0, PT, R27, RZ, PT ;  /* 0x000000ff1b00720c */ /* 0x000fce0003f05270 */
[----:B------:R-:W-:Y:S06]  /*00a0*/  @!P1 BRA `(.L_x_4) ;  /* 0x0000000000fc9947 */ /* 0x000fec0003800000 */
[----:B------:R-:W1:Y:S01]  /*00b0*/  LDCU.64 UR4, c[0x0][0x380] ;  /* 0x00007000ff0477ac */ /* 0x000e620008000a00 */
[----:B------:R-:W-:Y:S01]  /*00c0*/  LOP3.LUT R0, R4, 0x7ffffff0, RZ, 0xc0, !PT ;  /* 0x7ffffff004007812 */ /* 0x000fe200078ec0ff */
[----:B------:R-:W-:-:S04]  /*00d0*/  HFMA2 R5, -RZ, RZ, 0, 0 ;  /* 0x00000000ff057431 */ /* 0x000fc800000001ff */
[----:B------:R-:W-:Y:S01]  /*00e0*/  IMAD.MOV R6, RZ, RZ, -R0 ;  /* 0x000000ffff067224 */ /* 0x000fe200078e0a00 */
[----:B-1----:R-:W-:-:S04]  /*00f0*/  UIADD3 UR4, UP0, UPT, UR4, 0x20, URZ ;  /* 0x0000002004047890 */ /* 0x002fc8000ff1e0ff */
[----:B------:R-:W-:Y:S02]  /*0100*/  UIADD3.X UR5, UPT, UPT, URZ, UR5, URZ, UP0, !UPT ;  /* 0x00000005ff057290 */ /* 0x000fe400087fe4ff */
[----:B------:R-:W-:-:S04]  /*0110*/  IMAD.U32 R8, RZ, RZ, UR4 ;  /* 0x00000004ff087e24 */ /* 0x000fc8000f8e00ff */
[----:B------:R-:W-:-:S07]  /*0120*/  MOV R7, UR5 ;  /* 0x0000000500077c02 */ /* 0x000fce0008000f00 */
.L_x_5:
[----:B--2---:R-:W-:Y:S02]  /*0130*/  IMAD.MOV.U32 R2, RZ, RZ, R8 ;  /* 0x000000ffff027224 */ /* 0x004fe400078e0008 */
[----:B------:R-:W-:-:S05]  /*0140*/  IMAD.MOV.U32 R3, RZ, RZ, R7 ;  /* 0x000000ffff037224 */ /* 0x000fca00078e0007 */
[----:B0-----:R-:W2:Y:S04]  /*0150*/  LDG.E R16, desc[UR6][R2.64+-0x20] ;  /* 0xffffe00602107981 */ /* 0x001ea8000c1e1900 */
[----:B------:R-:W3:Y:S04]  /*0160*/  LDG.E R18, desc[UR6][R2.64+-0x1c] ;  /* 0xffffe40602127981 */ /* 0x000ee8000c1e1900 */
[----:B------:R-:W4:Y:S04]  /*0170*/  LDG.E R20, desc[UR6][R2.64+-0x18] ;  /* 0xffffe80602147981 */ /* 0x000f28000c1e1900 */
[----:B------:R-:W5:Y:S04]  /*0180*/  LDG.E R22, desc[UR6][R2.64+-0x14] ;  /* 0xffffec0602167981 */ /* 0x000f68000c1e1900 */
        /* <DEDUP_REMOVED lines=11> */
[----:B------:R-:W5:Y:S01]  /*0240*/  LDG.E R8, desc[UR6][R2.64+0x1c] ;  /* 0x00001c0602087981 */ /* 0x000f62000c1e1900 */
[----:B------:R-:W-:-:S05]  /*0250*/  VIADD R6, R6, 0x10 ;  /* 0x0000001006067836 */ /* 0x000fca0000000000 */
[----:B------:R-:W-:Y:S02]  /*0260*/  ISETP.NE.AND P1, PT, R6, RZ, PT ;  /* 0x000000ff0600720c */ /* 0x000fe40003f25270 */
[----:B--2---:R-:W-:-:S05]  /*0270*/  IADD3 R5, PT, PT, R16, R5, RZ ;  /* 0x0000000510057210 */ /* 0x004fca0007ffe0ff */
[----:B---3--:R-:W-:Y:S01]  /*0280*/  IMAD.IADD R17, R5, 0x1, R18 ;  /* 0x0000000105117824 */ /* 0x008fe200078e0212 */
[----:B------:R0:W-:Y:S03]  /*0290*/  STG.E desc[UR6][R2.64+-0x20], R5 ;  /* 0xffffe00502007986 */ /* 0x0001e6000c101906 */
[----:B----4-:R-:W-:Y:S01]  /*02a0*/  IMAD.IADD R19, R17, 0x1, R20 ;  /* 0x0000000111137824 */ /* 0x010fe200078e0214 */
[----:B------:R-:W-:Y:S04]  /*02b0*/  STG.E desc[UR6][R2.64+-0x1c], R17 ;  /* 0xffffe41102007986 */ /* 0x000fe8000c101906 */
[----:B-----5:R-:W-:Y:S01]  /*02c0*/  IADD3 R21, PT, PT, R19, R22, RZ ;  /* 0x0000001613157210 */ /* 0x020fe20007ffe0ff */
[----:B------:R-:W-:Y:S04]  /*02d0*/  STG.E desc[UR6][R2.64+-0x18], R19 ;  /* 0xffffe81302007986 */ /* 0x000fe8000c101906 */
[----:B------:R-:W-:Y:S01]  /*02e0*/  IMAD.IADD R23, R21, 0x1, R24 ;  /* 0x0000000115177824 */ /* 0x000fe200078e0218 */
[----:B------:R-:W-:Y:S03]  /*02f0*/  STG.E desc[UR6][R2.64+-0x14], R21 ;  /* 0xffffec1502007986 */ /* 0x000fe6000c101906 */
[----:B------:R-:W-:Y:S01]  /*0300*/  IMAD.IADD R25, R23, 0x1, R26 ;  /* 0x0000000117197824 */ /* 0x000fe200078e021a */
[----:B------:R-:W-:Y:S04]  /*0310*/  STG.E desc[UR6][R2.64+-0x10], R23 ;  /* 0xfffff01702007986 */ /* 0x000fe8000c101906 */
[----:B------:R-:W-:Y:S01]  /*0320*/  IADD3 R28, PT, PT, R25, R28, RZ ;  /* 0x0000001c191c7210 */ /* 0x000fe20007ffe0ff */
        /* <DEDUP_REMOVED lines=8> */
[----:B------:R1:W-:Y:S03]  /*03b0*/  STG.E desc[UR6][R2.64+0x4], R7 ;  /* 0x0000040702007986 */ /* 0x0003e6000c101906 */
[----:B------:R-:W-:Y:S01]  /*03c0*/  IMAD.IADD R9, R10, 0x1, R9 ;  /* 0x000000010a097824 */ /* 0x000fe200078e0209 */
[----:B------:R2:W-:Y:S04]  /*03d0*/  STG.E desc[UR6][R2.64+0x8], R10 ;  /* 0x0000080a02007986 */ /* 0x0005e8000c101906 */
[----:B------:R-:W-:Y:S01]  /*03e0*/  IADD3 R14, PT, PT, R9, R14, RZ ;  /* 0x0000000e090e7210 */ /* 0x000fe20007ffe0ff */
[----:B------:R2:W-:Y:S04]  /*03f0*/  STG.E desc[UR6][R2.64+0xc], R9 ;  /* 0x00000c0902007986 */ /* 0x0005e8000c101906 */
[----:B------:R-:W-:Y:S01]  /*0400*/  IMAD.IADD R13, R14, 0x1, R13 ;  /* 0x000000010e0d7824 */ /* 0x000fe200078e020d */
[----:B------:R2:W-:Y:S03]  /*0410*/  STG.E desc[UR6][R2.64+0x10], R14 ;  /* 0x0000100e02007986 */ /* 0x0005e6000c101906 */
[----:B------:R-:W-:Y:S01]  /*0420*/  IMAD.IADD R11, R13, 0x1, R11 ;  /* 0x000000010d0b7824 */ /* 0x000fe200078e020b */
[----:B------:R2:W-:Y:S04]  /*0430*/  STG.E desc[UR6][R2.64+0x14], R13 ;  /* 0x0000140d02007986 */ /* 0x0005e8000c101906 */
[----:B0-----:R-:W-:Y:S01]  /*0440*/  IADD3 R5, PT, PT, R11, R8, RZ ;  /* 0x000000080b057210 */ /* 0x001fe20007ffe0ff */
[----:B------:R2:W-:Y:S01]  /*0450*/  STG.E desc[UR6][R2.64+0x18], R11 ;  /* 0x0000180b02007986 */ /* 0x0005e2000c101906 */
[----:B------:R-:W-:-:S03]  /*0460*/  IADD3 R8, P2, PT, R2, 0x40, RZ ;  /* 0x0000004002087810 */ /* 0x000fc60007f5e0ff */
[----:B------:R2:W-:Y:S02]  /*0470*/  STG.E desc[UR6][R2.64+0x1c], R5 ;  /* 0x00001c0502007986 */ /* 0x0005e4000c101906 */
[----:B-1----:R-:W-:Y:S01]  /*0480*/  IMAD.X R7, RZ, RZ, R3, P2 ;  /* 0x000000ffff077224 */ /* 0x002fe200010e0603 */
[----:B------:R-:W-:Y:S07]  /*0490*/  @P1 BRA `(.L_x_5) ;  /* 0xfffffffc00241947 */ /* 0x000fee000383ffff */
.L_x_4:
[----:B0-----:R-:W-:Y:S05]  /*04a0*/  @!P0 EXIT ;  /* 0x000000000000894d */ /* 0x001fea0003800000 */
[----:B------:R-:W-:Y:S02]  /*04b0*/  ISETP.GE.U32.AND P0, PT, R27, 0x8, PT ;  /* 0x000000081b00780c */ /* 0x000fe40003f06070 */
[----:B------:R-:W-:-:S04]  /*04c0*/  LOP3.LUT R21, R4, 0x7, RZ, 0xc0, !PT ;  /* 0x0000000704157812 */ /* 0x000fc800078ec0ff */
[----:B------:R-:W-:-:S07]  /*04d0*/  ISETP.NE.AND P1, PT, R21, RZ, PT ;  /* 0x000000ff1500720c */ /* 0x000fce0003f25270 */
[----:B------:R-:W-:Y:S06]  /*04e0*/  @!P0 BRA `(.L_x_6) ;  /* 0x00000000006c8947 */ /* 0x000fec0003800000 */
[----:B--2---:R-:W0:Y:S02]  /*04f0*/  LDC.64 R2, c[0x0][0x380] ;  /* 0x0000e000ff027b82 */ /* 0x004e240000000a00 */
[----:B0-----:R-:W-:-:S05]  /*0500*/  IMAD.WIDE.U32 R2, R0, 0x4, R2 ;  /* 0x0000000400027825 */ /* 0x001fca00078e0002 */
[----:B------:R-:W2:Y:S04]  /*0510*/  LDG.E R6, desc[UR6][R2.64] ;  /* 0x0000000602067981 */ /* 0x000ea8000c1e1900 */
[----:B------:R-:W3:Y:S04]  /*0520*/  LDG.E R8, desc[UR6][R2.64+0x4] ;  /* 0x0000040602087981 */ /* 0x000ee8000c1e1900 */
[----:B------:R-:W4:Y:S04]  /*0530*/  LDG.E R10, desc[UR6][R2.64+0x8] ;  /* 0x00000806020a7981 */ /* 0x000f28000c1e1900 */
[----:B------:R-:W5:Y:S04]  /*0540*/  LDG.E R12, desc[UR6][R2.64+0xc] ;  /* 0x00000c06020c7981 */ /* 0x000f68000c1e1900 */
[----:B------:R-:W5:Y:S04]  /*0550*/  LDG.E R14, desc[UR6][R2.64+0x10] ;  /* 0x00001006020e7981 */ /* 0x000f68000c1e1900 */
[----:B------:R-:W5:Y:S04]  /*0560*/  LDG.E R16, desc[UR6][R2.64+0x14] ;  /* 0x0000140602107981 */ /* 0x000f68000c1e1900 */
[----:B------:R-:W5:Y:S04]  /*0570*/  LDG.E R18, desc[UR6][R2.64+0x18] ;  /* 0x0000180602127981 */ /* 0x000f68000c1e1900 */
[----:B------:R-:W5:Y:S01]  /*0580*/  LDG.E R20, desc[UR6][R2.64+0x1c] ;  /* 0x00001c0602147981 */ /* 0x000f62000c1e1900 */
[----:B------:R-:W-:Y:S01]  /*0590*/  VIADD R0, R0, 0x8 ;  /* 0x0000000800007836 */ /* 0x000fe20000000000 */
[----:B--2---:R-:W-:-:S05]  /*05a0*/  IADD3 R7, PT, PT, R5, R6, RZ ;  /* 0x0000000605077210 */ /* 0x004fca0007ffe0ff */
[----:B---3--:R-:W-:Y:S01]  /*05b0*/  IMAD.IADD R9, R7, 0x1, R8 ;  /* 0x0000000107097824 */ /* 0x008fe200078e0208 */
[----:B------:R0:W-:Y:S03]  /*05c0*/  STG.E desc[UR6][R2.64], R7 ;  /* 0x0000000702007986 */ /* 0x0001e6000c101906 */
[----:B----4-:R-:W-:Y:S01]  /*05d0*/  IMAD.IADD R11, R9, 0x1, R10 ;  /* 0x00000001090b7824 */ /* 0x010fe200078e020a */
[----:B------:R0:W-:Y:S04]  /*05e0*/  STG.E desc[UR6][R2.64+0x4], R9 ;  /* 0x0000040902007986 */ /* 0x0001e8000c101906 */
[----:B-----5:R-:W-:Y:S01]  /*05f0*/  IADD3 R13, PT, PT, R11, R12, RZ ;  /* 0x0000000c0b0d7210 */ /* 0x020fe20007ffe0ff */
[----:B------:R0:W-:Y:S04]  /*0600*/  STG.E desc[UR6][R2.64+0x8], R11 ;  /* 0x0000080b02007986 */ /* 0x0001e8000c101906 */
[----:B------:R-:W-:Y:S01]  /*0610*/  IMAD.IADD R15, R13, 0x1, R14 ;  /* 0x000000010d0f7824 */ /* 0x000fe200078e020e */
[----:B------:R0:W-:Y:S04]  /*0620*/  STG.E desc[UR6][R2.64+0xc], R13 ;  /* 0x00000c0d02007986 */ /* 0x0001e8000c101906 */
[----:B------:R-:W-:Y:S01]  /*0630*/  IADD3 R17, PT, PT, R15, R16, RZ ;  /* 0x000000100f117210 */ /* 0x000fe20007ffe0ff */
[----:B------:R0:W-:Y:S04]  /*0640*/  STG.E desc[UR6][R2.64+0x10], R15 ;  /* 0x0000100f02007986 */ /* 0x0001e8000c101906 */
[----:B------:R-:W-:Y:S01]  /*0650*/  IMAD.IADD R19, R17, 0x1, R18 ;  /* 0x0000000111137824 */ /* 0x000fe200078e0212 */
[----:B------:R0:W-:Y:S04]  /*0660*/  STG.E desc[UR6][R2.64+0x14], R17 ;  /* 0x0000141102007986 */ /* 0x0001e8000c101906 */
[----:B------:R-:W-:Y:S01]  /*0670*/  IADD3 R5, PT, PT, R19, R20, RZ ;  /* 0x0000001413057210 */ /* 0x000fe20007ffe0ff */
[----:B------:R0:W-:Y:S04]  /*0680*/  STG.E desc[UR6][R2.64+0x18], R19 ;  /* 0x0000181302007986 */ /* 0x0001e8000c101906 */
[----:B------:R0:W-:Y:S02]  /*0690*/  STG.E desc[UR6][R2.64+0x1c], R5 ;  /* 0x00001c0502007986 */ /* 0x0001e4000c101906 */
.L_x_6:
[----:B------:R-:W-:Y:S05]  /*06a0*/  @!P1 EXIT ;  /* 0x000000000000994d */ /* 0x000fea0003800000 */
[----:B------:R-:W-:Y:S02]  /*06b0*/  ISETP.GE.U32.AND P0, PT, R21, 0x4, PT ;  /* 0x000000041500780c */ /* 0x000fe40003f06070 */
[----:B------:R-:W-:-:S04]  /*06c0*/  LOP3.LUT R4, R4, 0x3, RZ, 0xc0, !PT ;  /* 0x0000000304047812 */ /* 0x000fc800078ec0ff */
[----:B------:R-:W-:-:S07]  /*06d0*/  ISETP.NE.AND P1, PT, R4, RZ, PT ;  /* 0x000000ff0400720c */ /* 0x000fce0003f25270 */
[----:B------:R-:W-:Y:S06]  /*06e0*/  @!P0 BRA `(.L_x_7) ;  /* 0x00000000003c8947 */ /* 0x000fec0003800000 */
[----:B0-2---:R-:W0:Y:S02]  /*06f0*/  LDC.64 R2, c[0x0][0x380] ;  /* 0x0000e000ff027b82 */ /* 0x005e240000000a00 */
[----:B0-----:R-:W-:-:S05]  /*0700*/  IMAD.WIDE.U32 R2, R0, 0x4, R2 ;  /* 0x0000000400027825 */ /* 0x001fca00078e0002 */
[----:B------:R-:W2:Y:S04]  /*0710*/  LDG.E R6, desc[UR6][R2.64] ;  /* 0x0000000602067981 */ /* 0x000ea8000c1e1900 */
[----:B------:R-:W3:Y:S04]  /*0720*/  LDG.E R8, desc[UR6][R2.64+0x4] ;  /* 0x0000040602087981 */ /* 0x000ee8000c1e1900 */
[----:B------:R-:W4:Y:S04]  /*0730*/  LDG.E R10, desc[UR6][R2.64+0x8] ;  /* 0x00000806020a7981 */ /* 0x000f28000c1e1900 */
[----:B------:R-:W5:Y:S01]  /*0740*/  LDG.E R12, desc[UR6][R2.64+0xc] ;  /* 0x00000c06020c7981 */ /* 0x000f62000c1e1900 */
[----:B------:R-:W-:-:S02]  /*0750*/  IADD3 R0, PT, PT, R0, 0x4, RZ ;  /* 0x0000000400007810 */ /* 0x000fc40007ffe0ff */
[----:B--2---:R-:W-:-:S05]  /*0760*/  IADD3 R7, PT, PT, R5, R6, RZ ;  /* 0x0000000605077210 */ /* 0x004fca0007ffe0ff */
[----:B---3--:R-:W-:Y:S01]  /*0770*/  IMAD.IADD R9, R7, 0x1, R8 ;  /* 0x0000000107097824 */ /* 0x008fe200078e0208 */
[----:B------:R1:W-:Y:S04]  /*0780*/  STG.E desc[UR6][R2.64], R7 ;  /* 0x0000000702007986 */ /* 0x0003e8000c101906 */
[----:B----4-:R-:W-:Y:S01]  /*0790*/  IADD3 R11, PT, PT, R9, R10, RZ ;  /* 0x0000000a090b7210 */ /* 0x010fe20007ffe0ff */
[----:B------:R1:W-:Y:S04]  /*07a0*/  STG.E desc[UR6][R2.64+0x4], R9 ;  /* 0x0000040902007986 */ /* 0x0003e8000c101906 */
[----:B-----5:R-:W-:Y:S01]  /*07b0*/  IMAD.IADD R5, R11, 0x1, R12 ;  /* 0x000000010b057824 */ /* 0x020fe200078e020c */
[----:B------:R1:W-:Y:S04]  /*07c0*/  STG.E desc[UR6][R2.64+0x8], R11 ;  /* 0x0000080b02007986 */ /* 0x0003e8000c101906 */
[----:B------:R1:W-:Y:S02]  /*07d0*/  STG.E desc[UR6][R2.64+0xc], R5 ;  /* 0x00000c0502007986 */ /* 0x0003e4000c101906 */
.L_x_7:
[----:B------:R-:W-:Y:S05]  /*07e0*/  @!P1 EXIT ;  /* 0x000000000000994d */ /* 0x000fea0003800000 */
[----:B012---:R-:W0:Y:S01]  /*07f0*/  LDC.64 R2, c[0x0][0x380] ;  /* 0x0000e000ff027b82 */ /* 0x007e220000000a00 */
[----:B------:R-:W-:Y:S02]  /*0800*/  IMAD.MOV R4, RZ, RZ, -R4 ;  /* 0x000000ffff047224 */ /* 0x000fe400078e0a04 */
[----:B0-----:R-:W-:-:S04]  /*0810*/  IMAD.WIDE.U32 R2, R0, 0x4, R2 ;  /* 0x0000000400027825 */ /* 0x001fc800078e0002 */
[----:B------:R-:W-:Y:S01]  /*0820*/  IMAD.MOV.U32 R7, RZ, RZ, R3 ;  /* 0x000000ffff077224 */ /* 0x000fe200078e0003 */
[----:B------:R-:W-:-:S07]  /*0830*/  MOV R0, R2 ;  /* 0x0000000200007202 */ /* 0x000fce0000000f00 */
.L_x_8:
[----:B0-----:R-:W-:Y:S01]  /*0840*/  MOV R2, R0 ;  /* 0x0000000000027202 */ /* 0x001fe20000000f00 */
[----:B------:R-:W-:-:S05]  /*0850*/  IMAD.MOV.U32 R3, RZ, RZ, R7 ;  /* 0x000000ffff037224 */ /* 0x000fca00078e0007 */
[----:B------:R-:W2:Y:S01]  /*0860*/  LDG.E R0, desc[UR6][R2.64] ;  /* 0x0000000602007981 */ /* 0x000ea2000c1e1900 */
[----:B------:R-:W-:-:S05]  /*0870*/  VIADD R4, R4, 0x1 ;  /* 0x0000000104047836 */ /* 0x000fca0000000000 */
[----:B------:R-:W-:Y:S02]  /*0880*/  ISETP.NE.AND P0, PT, R4, RZ, PT ;  /* 0x000000ff0400720c */ /* 0x000fe40003f05270 */
[----:B--2---:R-:W-:Y:S02]  /*0890*/  IADD3 R5, PT, PT, R0, R5, RZ ;  /* 0x0000000500057210 */ /* 0x004fe40007ffe0ff */
[----:B------:R-:W-:-:S03]  /*08a0*/  IADD3 R0, P1, PT, R2, 0x4, RZ ;  /* 0x0000000402007810 */ /* 0x000fc60007f3e0ff */
[----:B------:R0:W-:Y:S01]  /*08b0*/  STG.E desc[UR6][R2.64], R5 ;  /* 0x0000000502007986 */ /* 0x0001e2000c101906 */
[----:B------:R-:W-:-:S05]  /*08c0*/  IADD3.X R7, PT, PT, RZ, R3, RZ, P1, !PT ;  /* 0x00000003ff077210 */ /* 0x000fca0000ffe4ff */
[----:B------:R-:W-:Y:S05]  /*08d0*/  @P0 BRA `(.L_x_8) ;  /* 0xfffffffc00d80947 */ /* 0x000fea000383ffff */
[----:B------:R-:W-:Y:S05]  /*08e0*/  EXIT ;  /* 0x000000000000794d */ /* 0x000fea0003800000 */
.L_x_9:
        /* <DEDUP_REMOVED lines=9> */
.L_x_19:


//--------------------- .text._Z19block_to_part_shm_3PiiiS_S_ --------------------------
	.section	.text._Z19block_to_part_shm_3PiiiS_S_,"ax",@progbits
	.align	128
        .global         _Z19block_to_part_shm_3PiiiS_S_
        .type           _Z19block_to_part_shm_3PiiiS_S_,@function
        .size           _Z19block_to_part_shm_3PiiiS_S_,(.L_x_20 - _Z19block_to_part_shm_3PiiiS_S_)
        .other          _Z19block_to_part_shm_3PiiiS_S_,@"STO_CUDA_ENTRY STV_DEFAULT"
_Z19block_to_part_shm_3PiiiS_S_:
.text._Z19block_to_part_shm_3PiiiS_S_:
[----:B------:R-:W-:Y:S08]  /*0000*/  LDC R1, c[0x0][0x37c] ;  /* 0x0000df00ff017b82 */ /* 0x000ff00000000800 */
[----:B------:R-:W0:Y:S08]  /*0010*/  S2UR UR8, SR_CTAID.X ;  /* 0x00000000000879c3 */ /* 0x000e300000002500 */
[----:B------:R-:W0:Y:S02]  /*0020*/  LDC R0, c[0x0][0x38c] ;  /* 0x0000e300ff007b82 */ /* 0x000e240000000800 */
[----:B0-----:R-:W-:-:S13]  /*0030*/  ISETP.LE.AND P0, PT, R0, UR8, PT ;  /* 0x0000000800007c0c */ /* 0x001fda000bf03270 */
[----:B------:R-:W-:Y:S05]  /*0040*/  @P0 EXIT ;  /* 0x000000000000094d */ /* 0x000fea0003800000 */
[----:B------:R-:W0:Y:S01]  /*0050*/  S2R R0, SR_TID.X ;  /* 0x0000000000007919 */ /* 0x000e220000002100 */
[----:B------:R-:W1:Y:S01]  /*0060*/  S2UR UR6, SR_CgaCtaId ;  /* 0x00000000000679c3 */ /* 0x000e620000008800 */
[----:B------:R-:W2:Y:S01]  /*0070*/  LDCU UR9, c[0x0][0x360] ;  /* 0x00006c00ff0977ac */ /* 0x000ea20008000800 */
[----:B------:R-:W-:Y:S01]  /*0080*/  MOV R9, UR8 ;  /* 0x0000000800097c02 */ /* 0x000fe20008000f00 */
[----:B------:R-:W-:Y:S01]  /*0090*/  UMOV UR4, 0x400 ;  /* 0x0000040000047882 */ /* 0x000fe20000000000 */
[----:B------:R-:W3:Y:S04]  /*00a0*/  LDCU.64 UR10, c[0x0][0x358] ;  /* 0x00006b00ff0a77ac */ /* 0x000ee80008000a00 */
[----:B------:R-:W4:Y:S01]  /*00b0*/  LDC.64 R2, c[0x0][0x380] ;  /* 0x0000e000ff027b82 */ /* 0x000f220000000a00 */
[----:B------:R-:W-:Y:S01]  /*00c0*/  UIADD3 UR5, UPT, UPT, UR4, 0x80, URZ ;  /* 0x0000008004057890 */ /* 0x000fe2000fffe0ff */
[----:B------:R-:W0:Y:S06]  /*00d0*/  LDCU UR13, c[0x0][0x38c] ;  /* 0x00007180ff0d77ac */ /* 0x000e2c0008000800 */
[----:B------:R-:W3:Y:S01]  /*00e0*/  LDC R4, c[0x0][0x370] ;  /* 0x0000dc00ff047b82 */ /* 0x000ee20000000800 */
[----:B------:R-:W3:Y:S01]  /*00f0*/  LDCU UR12, c[0x0][0x388] ;  /* 0x00007100ff0c77ac */ /* 0x000ee20008000800 */
[----:B--2---:R-:W-:-:S02]  /*0100*/  UIADD3 UR7, UPT, UPT, UR9, -0x1, URZ ;  /* 0xffffffff09077890 */ /* 0x004fc4000fffe0ff */
[----:B-1----:R-:W-:Y:S02]  /*0110*/  ULEA UR5, UR6, UR5, 0x18 ;  /* 0x0000000506057291 */ /* 0x002fe4000f8ec0ff */
[----:B------:R-:W-:Y:S01]  /*0120*/  ULEA UR4, UR6, UR4, 0x18 ;  /* 0x0000000406047291 */ /* 0x000fe2000f8ec0ff */
[C---:B0-----:R-:W-:Y:S01]  /*0130*/  IMAD.SHL.U32 R5, R0.reuse, 0x4, RZ ;  /* 0x0000000400057824 */ /* 0x041fe200078e00ff */
[----:B------:R-:W-:Y:S02]  /*0140*/  SHF.R.U32.HI R8, RZ, 0x3, R0 ;  /* 0x00000003ff087819 */ /* 0x000fe40000011600 */
[----:B------:R-:W-:Y:S02]  /*0150*/  ISETP.NE.AND P0, PT, R0, UR7, PT ;  /* 0x0000000700007c0c */ /* 0x000fe4000bf05270 */
[C---:B------:R-:W-:Y:S02]  /*0160*/  LOP3.LUT R6, R5.reuse, 0xf80, RZ, 0xc0, !PT ;  /* 0x00000f8005067812 */ /* 0x040fe400078ec0ff */
[----:B------:R-:W-:-:S02]  /*0170*/  LOP3.LUT R7, R5, 0x7c, RZ, 0xc0, !PT ;  /* 0x0000007c05077812 */ /* 0x000fc400078ec0ff */
[----:B------:R-:W-:Y:S01]  /*0180*/  LOP3.LUT R24, R0, 0x1f, RZ, 0xc0, !PT ;  /* 0x0000001f00187812 */ /* 0x000fe200078ec0ff */
[----:B------:R-:W-:Y:S01]  /*0190*/  VIADD R10, R6, UR5 ;  /* 0x00000005060a7c36 */ /* 0x000fe20008000000 */
[----:B------:R-:W-:-:S03]  /*01a0*/  LOP3.LUT R8, R8, 0x7c, RZ, 0xc0, !PT ;  /* 0x0000007c08087812 */ /* 0x000fc600078ec0ff */
[----:B------:R-:W-:-:S07]  /*01b0*/  IMAD.IADD R10, R10, 0x1, R7 ;  /* 0x000000010a0a7824 */ /* 0x000fce00078e0207 */
.L_x_16:
[----:B------:R-:W-:Y:S01]  /*01c0*/  IMAD R11, R9, UR9, R0 ;  /* 0x00000009090b7c24 */ /* 0x000fe2000f8e0200 */
[----:B------:R-:W-:Y:S01]  /*01d0*/  BSSY.RECONVERGENT B0, `(.L_x_10) ;  /* 0x0000008000007945 */ /* 0x000fe20003800200 */
[C---:B------:R-:W-:Y:S01]  /*01e0*/  ISETP.NE.AND P2, PT, R24.reuse, RZ, PT ;  /* 0x000000ff1800720c */ /* 0x040fe20003f45270 */
[----:B------:R-:W-:Y:S01]  /*01f0*/  IMAD.MOV.U32 R12, RZ, RZ, RZ ;  /* 0x000000ffff0c7224 */ /* 0x000fe200078e00ff */
[----:B------:R-:W-:Y:S02]  /*0200*/  ISETP.NE.AND P3, PT, R24, 0x1f, PT ;  /* 0x0000001f1800780c */ /* 0x000fe40003f65270 */
[----:B---3--:R-:W-:-:S13]  /*0210*/  ISETP.GE.AND P1, PT, R11, UR12, PT ;  /* 0x0000000c0b007c0c */ /* 0x008fda000bf26270 */
[----:B------:R-:W-:Y:S05]  /*0220*/  @P1 BRA `(.L_x_11) ;  /* 0x0000000000081947 */ /* 0x000fea0003800000 */
[----:B----4-:R-:W-:-:S06]  /*0230*/  IMAD.WIDE R12, R11, 0x4, R2 ;  /* 0x000000040b0c7825 */ /* 0x010fcc00078e0202 */
[----:B------:R0:W5:Y:S02]  /*0240*/  LDG.E R12, desc[UR10][R12.64] ;  /* 0x0000000a0c0c7981 */ /* 0x000164000c1e1900 */
.L_x_11:
[----:B------:R-:W-:Y:S05]  /*0250*/  BSYNC.RECONVERGENT B0 ;  /* 0x0000000000007941 */ /* 0x000fea0003800200 */
.L_x_10:
[----:B-----5:R1:W-:Y:S01]  /*0260*/  STS [R5+UR5], R12 ;  /* 0x0000000c05007988 */ /* 0x0203e20008000805 */
[----:B------:R-:W-:Y:S01]  /*0270*/  BSSY.RECONVERGENT B0, `(.L_x_12) ;  /* 0x0000060000007945 */ /* 0x000fe20003800200 */
[----:B------:R-:W-:Y:S06]  /*0280*/  BAR.SYNC.DEFER_BLOCKING 0x0 ;  /* 0x0000000000007b1d */ /* 0x000fec0000010000 */
[----:B------:R-:W-:Y:S05]  /*0290*/  @P2 BRA `(.L_x_13) ;  /* 0x0000000400742947 */ /* 0x000fea0003800000 */
[----:B01----:R-:W0:Y:S04]  /*02a0*/  LDS.64 R12, [R6+UR5] ;  /* 0x00000005060c7984 */ /* 0x003e280008000a00 */
[----:B------:R-:W1:Y:S04]  /*02b0*/  LDS R20, [R6+UR5+0x8] ;  /* 0x0000080506147984 */ /* 0x000e680008000800 */
[----:B------:R-:W2:Y:S04]  /*02c0*/  LDS R26, [R6+UR5+0xc] ;  /* 0x00000c05061a7984 */ /* 0x000ea80008000800 */
[----:B------:R-:W3:Y:S04]  /*02d0*/  LDS R16, [R6+UR5+0x10] ;  /* 0x0000100506107984 */ /* 0x000ee80008000800 */
[----:B------:R-:W5:Y:S04]  /*02e0*/  LDS R17, [R6+UR5+0x14] ;  /* 0x0000140506117984 */ /* 0x000f680008000800 */
[----:B------:R-:W4:Y:S04]  /*02f0*/  LDS R18, [R6+UR5+0x18] ;  /* 0x0000180506127984 */ /* 0x000f280008000800 */
[----:B------:R-:W4:Y:S04]  /*0300*/  LDS R19, [R6+UR5+0x1c] ;  /* 0x00001c0506137984 */ /* 0x000f280008000800 */
[----:B------:R-:W4:Y:S04]  /*0310*/  LDS R21, [R6+UR5+0x20] ;  /* 0x0000200506157984 */ /* 0x000f280008000800 */
[----:B------:R-:W4:Y:S04]  /*0320*/  LDS R22, [R6+UR5+0x24] ;  /* 0x0000240506167984 */ /* 0x000f280008000800 */
[----:B------:R-:W4:Y:S01]  /*0330*/  LDS R14, [R6+UR5+0x28] ;  /* 0x00002805060e7984 */ /* 0x000f220008000800 */
[----:B0-----:R-:W-:-:S03]  /*0340*/  IADD3 R23, PT, PT, R12, R13, RZ ;  /* 0x0000000d0c177210 */ /* 0x001fc60007ffe0ff */
[----:B------:R-:W-:Y:S02]  /*0350*/  LDS R15, [R6+UR5+0x34] ;  /* 0x00003405060f7984 */ /* 0x000fe40008000800 */
[----:B-1----:R-:W-:Y:S02]  /*0360*/  IMAD.IADD R25, R23, 0x1, R20 ;  /* 0x0000000117197824 */ /* 0x002fe400078e0214 */
[----:B------:R-:W0:Y:S02]  /*0370*/  LDS R13, [R6+UR5+0x2c] ;  /* 0x00002c05060d7984 */ /* 0x000e240008000800 */
[----:B--2---:R-:W-:Y:S02]  /*0380*/  IMAD.IADD R27, R25, 0x1, R26 ;  /* 0x00000001191b7824 */ /* 0x004fe400078e021a */
[----:B------:R-:W1:Y:S03]  /*0390*/  LDS R20, [R6+UR5+0x30] ;  /* 0x0000300506147984 */ /* 0x000e660008000800 */
[----:B---3--:R-:W-:Y:S01]  /*03a0*/  IADD3 R12, PT, PT, R27, R16, RZ ;  /* 0x000000101b0c7210 */ /* 0x008fe20007ffe0ff */
[----:B------:R2:W-:Y:S04]  /*03b0*/  STS [R6+UR5+0x4], R23 ;  /* 0x0000041706007988 */ /* 0x0005e80008000805 */
[----:B-----5:R-:W-:Y:S01]  /*03c0*/  IMAD.IADD R29, R12, 0x1, R17 ;  /* 0x000000010c1d7824 */ /* 0x020fe200078e0211 */
[----:B------:R-:W3:Y:S03]  /*03d0*/  LDS R16, [R6+UR5+0x38] ;  /* 0x0000380506107984 */ /* 0x000ee60008000800 */
[----:B----4-:R-:W-:Y:S01]  /*03e0*/  IMAD.IADD R26, R29, 0x1, R18 ;  /* 0x000000011d1a7824 */ /* 0x010fe200078e0212 */
[----:B------:R-:W4:Y:S04]  /*03f0*/  LDS R17, [R6+UR5+0x3c] ;  /* 0x00003c0506117984 */ /* 0x000f280008000800 */
[----:B------:R-:W-:Y:S01]  /*0400*/  IADD3 R28, PT, PT, R26, R19, RZ ;  /* 0x000000131a1c7210 */ /* 0x000fe20007ffe0ff */
[----:B------:R-:W5:Y:S04]  /*0410*/  LDS R18, [R6+UR5+0x40] ;  /* 0x0000400506127984 */ /* 0x000f680008000800 */
[----:B--2---:R-:W-:Y:S01]  /*0420*/  IMAD.IADD R23, R28, 0x1, R21 ;  /* 0x000000011c177824 */ /* 0x004fe200078e0215 */
[----:B------:R-:W2:Y:S04]  /*0430*/  LDS R19, [R6+UR5+0x44] ;  /* 0x0000440506137984 */ /* 0x000ea80008000800 */
[----:B------:R0:W-:Y:S04]  /*0440*/  STS [R6+UR5+0x8], R25 ;  /* 0x0000081906007988 */ /* 0x0001e80008000805 */
[----:B------:R-:W2:Y:S04]  /*0450*/  LDS R21, [R6+UR5+0x48] ;  /* 0x0000480506157984 */ /* 0x000ea80008000800 */
[----:B------:R1:W-:Y:S01]  /*0460*/  STS [R6+UR5+0xc], R27 ;  /* 0x00000c1b06007988 */ /* 0x0003e20008000805 */
[----:B0-----:R-:W-:-:S03]  /*0470*/  IMAD.IADD R25, R23, 0x1, R22 ;  /* 0x0000000117197824 */ /* 0x001fc600078e0216 */
[----:B------:R-:W0:Y:S04]  /*0480*/  LDS R22, [R6+UR5+0x4c] ;  /* 0x00004c0506167984 */ /* 0x000e280008000800 */
[----:B------:R3:W-:Y:S01]  /*0490*/  STS [R6+UR5+0x20], R23 ;  /* 0x0000201706007988 */ /* 0x0007e20008000805 */
[----:B-1----:R-:W-:-:S03]  /*04a0*/  IADD3 R27, PT, PT, R25, R14, RZ ;  /* 0x0000000e191b7210 */ /* 0x002fc60007ffe0ff */
[----:B------:R-:W-:Y:S04]  /*04b0*/  STS [R6+UR5+0x10], R12 ;  /* 0x0000100c06007988 */ /* 0x000fe80008000805 */
[----:B------:R-:W1:Y:S01]  /*04c0*/  LDS R12, [R6+UR5+0x50] ;  /* 0x00005005060c7984 */ /* 0x000e620008000800 */
[----:B---3--:R-:W-:-:S03]  /*04d0*/  IMAD.IADD R23, R27, 0x1, R13 ;  /* 0x000000011b177824 */ /* 0x008fc600078e020d */
[----:B------:R3:W-:Y:S01]  /*04e0*/  STS [R6+UR5+0x14], R29 ;  /* 0x0000141d06007988 */ /* 0x0007e20008000805 */
[----:B------:R-:W-:-:S03]  /*04f0*/  IMAD.IADD R20, R23, 0x1, R20 ;  /* 0x0000000117147824 */ /* 0x000fc600078e0214 */
[----:B------:R-:W1:Y:S04]  /*0500*/  LDS R13, [R6+UR5+0x54] ;  /* 0x00005405060d7984 */ /* 0x000e680008000800 */
[----:B------:R4:W-:Y:S01]  /*0510*/  STS [R6+UR5+0x18], R26 ;  /* 0x0000181a06007988 */ /* 0x0009e20008000805 */
[----:B---3--:R-:W-:-:S03]  /*0520*/  IADD3 R29, PT, PT, R20, R15, RZ ;  /* 0x0000000f141d7210 */ /* 0x008fc60007ffe0ff */
[----:B------:R-:W3:Y:S04]  /*0530*/  LDS R14, [R6+UR5+0x58] ;  /* 0x00005805060e7984 */ /* 0x000ee80008000800 */
[----:B------:R5:W-:Y:S01]  /*0540*/  STS [R6+UR5+0x1c], R28 ;  /* 0x00001c1c06007988 */ /* 0x000be20008000805 */
[----:B----4-:R-:W-:-:S03]  /*0550*/  IMAD.IADD R26, R29, 0x1, R16 ;  /* 0x000000011d1a7824 */ /* 0x010fc600078e0210 */
[----:B------:R-:W4:Y:S04]  /*0560*/  LDS R15, [R6+UR5+0x5c] ;  /* 0x00005c05060f7984 */ /* 0x000f280008000800 */
[----:B------:R2:W-:Y:S01]  /*0570*/  STS [R6+UR5+0x24], R25 ;  /* 0x0000241906007988 */ /* 0x0005e20008000805 */
[----:B-----5:R-:W-:-:S03]  /*0580*/  IMAD.IADD R28, R26, 0x1, R17 ;  /* 0x000000011a1c7824 */ /* 0x020fc600078e0211 */
[----:B------:R-:W5:Y:S04]  /*0590*/  LDS R16, [R6+UR5+0x60] ;  /* 0x0000600506107984 */ /* 0x000f680008000800 */
[----:B------:R0:W-:Y:S01]  /*05a0*/  STS [R6+UR5+0x28], R27 ;  /* 0x0000281b06007988 */ /* 0x0001e20008000805 */
[----:B--2---:R-:W-:-:S03]  /*05b0*/  IADD3 R25, PT, PT, R28, R18, RZ ;  /* 0x000000121c197210 */ /* 0x004fc60007ffe0ff */
[----:B------:R-:W2:Y:S04]  /*05c0*/  LDS R17, [R6+UR5+0x64] ;  /* 0x0000640506117984 */ /* 0x000ea80008000800 */
[----:B------:R-:W2:Y:S01]  /*05d0*/  LDS R18, [R6+UR5+0x68] ;  /* 0x0000680506127984 */ /* 0x000ea20008000800 */
[----:B0-----:R-:W-:-:S03]  /*05e0*/  IMAD.IADD R27, R25, 0x1, R19 ;  /* 0x00000001191b7824 */ /* 0x001fc600078e0213 */
[----:B------:R0:W-:Y:S02]  /*05f0*/  STS [R6+UR5+0x2c], R23 ;  /* 0x00002c1706007988 */ /* 0x0001e40008000805 */
[----:B------:R-:W-:Y:S02]  /*0600*/  IADD3 R21, PT, PT, R27, R21, RZ ;  /* 0x000000151b157210 */ /* 0x000fe40007ffe0ff */
[----:B------:R-:W2:Y:S04]  /*0610*/  LDS R19, [R6+UR5+0x6c] ;  /* 0x00006c0506137984 */ /* 0x000ea80008000800 */
[----:B------:R-:W-:Y:S01]  /*0620*/  STS [R6+UR5+0x30], R20 ;  /* 0x0000301406007988 */ /* 0x000fe20008000805 */
[----:B0-----:R-:W-:-:S03]  /*0630*/  IMAD.IADD R23, R21, 0x1, R22 ;  /* 0x0000000115177824 */ /* 0x001fc600078e0216 */
[----:B------:R1:W-:Y:S04]  /*0640*/  STS [R6+UR5+0x40], R25 ;  /* 0x0000401906007988 */ /* 0x0003e80008000805 */
[----:B------:R-:W0:Y:S04]  /*0650*/  LDS R20, [R6+UR5+0x70] ;  /* 0x0000700506147984 */ /* 0x000e280008000800 */
[----:B------:R-:W0:Y:S01]  /*0660*/  LDS R22, [R6+UR5+0x74] ;  /* 0x0000740506167984 */ /* 0x000e220008000800 */
[----:B-1----:R-:W-:-:S03]  /*0670*/  IADD3 R25, PT, PT, R23, R12, RZ ;  /* 0x0000000c17197210 */ /* 0x002fc60007ffe0ff */
[----:B------:R-:W1:Y:S02]  /*0680*/  LDS R12, [R6+UR5+0x78] ;  /* 0x00007805060c7984 */ /* 0x000e640008000800 */
[----:B------:R-:W-:Y:S02]  /*0690*/  IMAD.IADD R13, R25, 0x1, R13 ;  /* 0x00000001190d7824 */ /* 0x000fe400078e020d */
[----:B------:R-:W-:Y:S03]  /*06a0*/  STS [R6+UR5+0x38], R26 ;  /* 0x0000381a06007988 */ /* 0x000fe60008000805 */
[----:B---3--:R-:W-:Y:S01]  /*06b0*/  IADD3 R14, PT, PT, R13, R14, RZ ;  /* 0x0000000e0d0e7210 */ /* 0x008fe20007ffe0ff */
[----:B------:R-:W3:Y:S04]  /*06c0*/  LDS R26, [R6+UR5+0x7c] ;  /* 0x00007c05061a7984 */ /* 0x000ee80008000800 */
[----:B----4-:R-:W-:Y:S01]  /*06d0*/  IMAD.IADD R15, R14, 0x1, R15 ;  /* 0x000000010e0f7824 */ /* 0x010fe200078e020f */
[----:B------:R0:W-:Y:S04]  /*06e0*/  STS [R6+UR5+0x44], R27 ;  /* 0x0000441b06007988 */ /* 0x0001e80008000805 */
[----:B-----5:R-:W-:Y:S01]  /*06f0*/  IADD3 R16, PT, PT, R15, R16, RZ ;  /* 0x000000100f107210 */ /* 0x020fe20007ffe0ff */
[----:B------:R4:W-:Y:S04]  /*0700*/  STS [R6+UR5+0x34], R29 ;  /* 0x0000341d06007988 */ /* 0x0009e80008000805 */
[----:B--2---:R-:W-:Y:S01]  /*0710*/  IMAD.IADD R17, R16, 0x1, R17 ;  /* 0x0000000110117824 */ /* 0x004fe200078e0211 */
[----:B------:R3:W-:Y:S04]  /*0720*/  STS [R6+UR5+0x48], R21 ;  /* 0x0000481506007988 */ /* 0x0007e80008000805 */
[----:B------:R-:W-:Y:S01]  /*0730*/  IADD3 R18, PT, PT, R17, R18, RZ ;  /* 0x0000001211127210 */ /* 0x000fe20007ffe0ff */
[----:B------:R2:W-:Y:S04]  /*0740*/  STS [R6+UR5+0x3c], R28 ;  /* 0x00003c1c06007988 */ /* 0x0005e80008000805 */
[----:B------:R-:W-:Y:S01]  /*0750*/  IMAD.IADD R19, R18, 0x1, R19 ;  /* 0x0000000112137824 */ /* 0x000fe200078e0213 */
[----:B------:R2:W-:Y:S04]  /*0760*/  STS [R6+UR5+0x4c], R23 ;  /* 0x00004c1706007988 */ /* 0x0005e80008000805 */
[----:B0-----:R-:W-:Y:S01]  /*0770*/  IADD3 R27, PT, PT, R19, R20, RZ ;  /* 0x00000014131b7210 */ /* 0x001fe20007ffe0ff */
[----:B------:R2:W-:Y:S04]  /*0780*/  STS [R6+UR5+0x50], R25 ;  /* 0x0000501906007988 */ /* 0x0005e80008000805 */
[----:B----4-:R-:W-:Y:S01]  /*0790*/  IMAD.IADD R29, R27, 0x1, R22 ;  /* 0x000000011b1d7824 */ /* 0x010fe200078e0216 */
[----:B------:R2:W-:Y:S04]  /*07a0*/  STS [R6+UR5+0x54], R13 ;  /* 0x0000540d06007988 */ /* 0x0005e80008000805 */
[----:B-1----:R-:W-:Y:S01]  /*07b0*/  IADD3 R12, PT, PT, R29, R12, RZ ;  /* 0x0000000c1d0c7210 */ /* 0x002fe20007ffe0ff */
[----:B------:R2:W-:Y:S04]  /*07c0*/  STS [R6+UR5+0x58], R14 ;  /* 0x0000580e06007988 */ /* 0x0005e80008000805 */
[----:B---3--:R-:W-:Y:S01]  /*07d0*/  IMAD.IADD R21, R12, 0x1, R26 ;  /* 0x000000010c157824 */ /* 0x008fe200078e021a */
[----:B------:R2:W-:Y:S04]  /*07e0*/  STS [R6+UR5+0x5c], R15 ;  /* 0x00005c0f06007988 */ /* 0x0005e80008000805 */
[----:B------:R2:W-:Y:S04]  /*07f0*/  STS [R6+UR5+0x60], R16 ;  /* 0x0000601006007988 */ /* 0x0005e80008000805 */
[----:B------:R2:W-:Y:S04]  /*0800*/  STS [R6+UR5+0x64], R17 ;  /* 0x0000641106007988 */ /* 0x0005e80008000805 */
[----:B------:R2:W-:Y:S04]  /*0810*/  STS [R6+UR5+0x68], R18 ;  /* 0x0000681206007988 */ /* 0x0005e80008000805 */
[----:B------:R2:W-:Y:S04]  /*0820*/  STS [R6+UR5+0x6c], R19 ;  /* 0x00006c1306007988 */ /* 0x0005e80008000805 */
[----:B------:R2:W-:Y:S04]  /*0830*/  STS [R6+UR5+0x70], R27 ;  /* 0x0000701b06007988 */ /* 0x0005e80008000805 */
[----:B------:R2:W-:Y:S04]  /*0840*/  STS [R6+UR5+0x74], R29 ;  /* 0x0000741d06007988 */ /* 0x0005e80008000805 */
[----:B------:R2:W-:Y:S04]  /*0850*/  STS [R6+UR5+0x78], R12 ;  /* 0x0000780c06007988 */ /* 0x0005e80008000805 */
[----:B------:R2:W-:Y:S02]  /*0860*/  STS [R6+UR5+0x7c], R21 ;  /* 0x00007c1506007988 */ /* 0x0005e40008000805 */
.L_x_13:
[----:B------:R-:W-:Y:S05]  /*0870*/  BSYNC.RECONVERGENT B0 ;  /* 0x0000000000007941 */ /* 0x000fea0003800200 */
.L_x_12:
[----:B------:R-:W-:Y:S01]  /*0880*/  BAR.SYNC.DEFER_BLOCKING 0x0 ;  /* 0x0000000000007b1d */ /* 0x000fe20000010000 */
[----:B------:R-:W-:-:S05]  /*0890*/  ISETP.NE.AND P2, PT, R0, RZ, PT ;  /* 0x000000ff0000720c */ /* 0x000fca0003f45270 */
[----:B------:R-:W-:Y:S01]  /*08a0*/  BSSY.RECONVERGENT B0, `(.L_x_14) ;  /* 0x0000063000007945 */ /* 0x000fe20003800200 */
[----:B0-2---:R-:W0:Y:S04]  /*08b0*/  @!P3 LDS R13, [R6+UR5+0x7c] ;  /* 0x00007c05060db984 */ /* 0x005e280008000800 */
[----:B0-----:R0:W-:Y:S01]  /*08c0*/  @!P3 STS [R8+UR4], R13 ;  /* 0x0000000d0800b988 */ /* 0x0011e20008000804 */
[----:B------:R-:W-:Y:S06]  /*08d0*/  BAR.SYNC.DEFER_BLOCKING 0x0 ;  /* 0x0000000000007b1d */ /* 0x000fec0000010000 */
[----:B------:R-:W-:Y:S05]  /*08e0*/  @P2 BRA `(.L_x_15) ;  /* 0x0000000400782947 */ /* 0x000fea0003800000 */
[----:B------:R-:W-:Y:S04]  /*08f0*/  LDS R14, [R7+UR4] ;  /* 0x00000004070e7984 */ /* 0x000fe80008000800 */
[----:B------:R-:W2:Y:S04]  /*0900*/  LDS R15, [R7+UR4+0x4] ;  /* 0x00000404070f7984 */ /* 0x000ea80008000800 */
[----:B------:R-:W3:Y:S04]  /*0910*/  LDS R23, [R7+UR4+0x8] ;  /* 0x0000080407177984 */ /* 0x000ee80008000800 */
[----:B------:R-:W5:Y:S04]  /*0920*/  LDS R25, [R7+UR4+0xc] ;  /* 0x00000c0407197984 */ /* 0x000f680008000800 */
[----:B------:R-:W4:Y:S04]  /*0930*/  LDS R27, [R7+UR4+0x10] ;  /* 0x00001004071b7984 */ /* 0x000f280008000800 */
[----:B------:R-:W4:Y:S04]  /*0940*/  LDS R17, [R7+UR4+0x14] ;  /* 0x0000140407117984 */ /* 0x000f280008000800 */
[----:B------:R-:W4:Y:S04]  /*0950*/  LDS R18, [R7+UR4+0x18] ;  /* 0x0000180407127984 */ /* 0x000f280008000800 */
[----:B------:R-:W4:Y:S04]  /*0960*/  LDS R19, [R7+UR4+0x1c] ;  /* 0x00001c0407137984 */ /* 0x000f280008000800 */
[----:B------:R-:W4:Y:S04]  /*0970*/  LDS R20, [R7+UR4+0x20] ;  /* 0x0000200407147984 */ /* 0x000f280008000800 */
[----:B0-----:R-:W0:Y:S04]  /*0980*/  LDS R13, [R7+UR4+0x24] ;  /* 0x00002404070d7984 */ /* 0x001e280008000800 */
[----:B-1----:R-:W1:Y:S01]  /*0990*/  LDS R12, [R7+UR4+0x28] ;  /* 0x00002804070c7984 */ /* 0x002e620008000800 */
[----:B--2---:R-:W-:-:S03]  /*09a0*/  IADD3 R22, PT, PT, R14, R15, RZ ;  /* 0x0000000f0e167210 */ /* 0x004fc60007ffe0ff */
[----:B------:R-:W2:Y:S02]  /*09b0*/  LDS R21, [R7+UR4+0x2c] ;  /* 0x00002c0407157984 */ /* 0x000ea40008000800 */
[----:B---3--:R-:W-:Y:S02]  /*09c0*/  IMAD.IADD R26, R22, 0x1, R23 ;  /* 0x00000001161a7824 */ /* 0x008fe400078e0217 */
[----:B------:R-:W3:Y:S03]  /*09d0*/  LDS R14, [R7+UR4+0x30] ;  /* 0x00003004070e7984 */ /* 0x000ee60008000800 */
[----:B-----5:R-:W-:Y:S01]  /*09e0*/  IADD3 R28, PT, PT, R26, R25, RZ ;  /* 0x000000191a1c7210 */ /* 0x020fe20007ffe0ff */
[----:B------:R-:W5:Y:S04]  /*09f0*/  LDS R15, [R7+UR4+0x34] ;  /* 0x00003404070f7984 */ /* 0x000f680008000800 */
[----:B----4-:R-:W-:Y:S01]  /*0a00*/  IMAD.IADD R27, R28, 0x1, R27 ;  /* 0x000000011c1b7824 */ /* 0x010fe200078e021b */
[----:B------:R-:W4:Y:S04]  /*0a10*/  LDS R16, [R7+UR4+0x38] ;  /* 0x0000380407107984 */ /* 0x000f280008000800 */
[----:B------:R-:W-:Y:S01]  /*0a20*/  IADD3 R25, PT, PT, R27, R17, RZ ;  /* 0x000000111b197210 */ /* 0x000fe20007ffe0ff */
[----:B------:R0:W-:Y:S04]  /*0a30*/  STS [R7+UR4+0x4], R22 ;  /* 0x0000041607007988 */ /* 0x0001e80008000804 */
[----:B------:R-:W-:Y:S01]  /*0a40*/  IMAD.IADD R29, R25, 0x1, R18 ;  /* 0x00000001191d7824 */ /* 0x000fe200078e0212 */
[----:B------:R-:W4:Y:S04]  /*0a50*/  LDS R17, [R7+UR4+0x3c] ;  /* 0x00003c0407117984 */ /* 0x000f280008000800 */
[----:B------:R1:W-:Y:S01]  /*0a60*/  STS [R7+UR4+0x8], R26 ;  /* 0x0000081a07007988 */ /* 0x0003e20008000804 */
[----:B0-----:R-:W-:-:S03]  /*0a70*/  IADD3 R22, PT, PT, R29, R19, RZ ;  /* 0x000000131d167210 */ /* 0x001fc60007ffe0ff */
[----:B------:R-:W0:Y:S04]  /*0a80*/  LDS R18, [R7+UR4+0x40] ;  /* 0x0000400407127984 */ /* 0x000e280008000800 */
[----:B------:R2:W-:Y:S01]  /*0a90*/  STS [R7+UR4+0x14], R25 ;  /* 0x0000141907007988 */ /* 0x0005e20008000804 */
[----:B-1----:R-:W-:-:S03]  /*0aa0*/  IMAD.IADD R26, R22, 0x1, R20 ;  /* 0x00000001161a7824 */ /* 0x002fc600078e0214 */
[----:B------:R-:W1:Y:S04]  /*0ab0*/  LDS R19, [R7+UR4+0x44] ;  /* 0x0000440407137984 */ /* 0x000e680008000800 */
[----:B------:R3:W-:Y:S01]  /*0ac0*/  STS [R7+UR4+0xc], R28 ;  /* 0x00000c1c07007988 */ /* 0x0007e20008000804 */
[----:B--2---:R-:W-:-:S03]  /*0ad0*/  IADD3 R25, PT, PT, R26, R13, RZ ;  /* 0x0000000d1a197210 */ /* 0x004fc60007ffe0ff */
[----:B------:R-:W2:Y:S04]  /*0ae0*/  LDS R20, [R7+UR4+0x48] ;  /* 0x0000480407147984 */ /* 0x000ea80008000800 */
[----:B------:R-:W2:Y:S01]  /*0af0*/  LDS R23, [R7+UR4+0x4c] ;  /* 0x00004c0407177984 */ /* 0x000ea20008000800 */
[----:B---3--:R-:W-:-:S03]  /*0b00*/  IMAD.IADD R28, R25, 0x1, R12 ;  /* 0x00000001191c7824 */ /* 0x008fc600078e020c */
[----:B------:R3:W-:Y:S02]  /*0b10*/  STS [R7+UR4+0x10], R27 ;  /* 0x0000101b07007988 */ /* 0x0007e40008000804 */
[----:B------:R-:W-:Y:S02]  /*0b20*/  IADD3 R21, PT, PT, R28, R21, RZ ;  /* 0x000000151c157210 */ /* 0x000fe40007ffe0ff */
[----:B------:R-:W2:Y:S04]  /*0b30*/  LDS R12, [R7+UR4+0x50] ;  /* 0x00005004070c7984 */ /* 0x000ea80008000800 */
[----:B------:R5:W-:Y:S01]  /*0b40*/  STS [R7+UR4+0x18], R29 ;  /* 0x0000181d07007988 */ /* 0x000be20008000804 */
[----:B---3--:R-:W-:-:S03]  /*0b50*/  IMAD.IADD R27, R21, 0x1, R14 ;  /* 0x00000001151b7824 */ /* 0x008fc600078e020e */
[----:B------:R-:W3:Y:S04]  /*0b60*/  LDS R13, [R7+UR4+0x54] ;  /* 0x00005404070d7984 */ /* 0x000ee80008000800 */
[----:B------:R4:W-:Y:S01]  /*0b70*/  STS [R7+UR4+0x1c], R22 ;  /* 0x00001c1607007988 */ /* 0x0009e20008000804 */
[----:B-----5:R-:W-:-:S03]  /*0b80*/  IADD3 R29, PT, PT, R27, R15, RZ ;  /* 0x0000000f1b1d7210 */ /* 0x020fc60007ffe0ff */
[----:B------:R-:W5:Y:S04]  /*0b90*/  LDS R14, [R7+UR4+0x58] ;  /* 0x00005804070e7984 */ /* 0x000f680008000800 */
[----:B------:R0:W-:Y:S01]  /*0ba0*/  STS [R7+UR4+0x20], R26 ;  /* 0x0000201a07007988 */ /* 0x0001e20008000804 */
[----:B----4-:R-:W-:-:S03]  /*0bb0*/  IMAD.IADD R22, R29, 0x1, R16 ;  /* 0x000000011d167824 */ /* 0x010fc600078e0210 */
[----:B------:R-:W4:Y:S04]  /*0bc0*/  LDS R15, [R7+UR4+0x5c] ;  /* 0x00005c04070f7984 */ /* 0x000f280008000800 */
[----:B------:R1:W-:Y:S01]  /*0bd0*/  STS [R7+UR4+0x28], R28 ;  /* 0x0000281c07007988 */ /* 0x0003e20008000804 */
[----:B0-----:R-:W-:-:S03]  /*0be0*/  IADD3 R26, PT, PT, R22, R17, RZ ;  /* 0x00000011161a7210 */ /* 0x001fc60007ffe0ff */
[----:B------:R-:W0:Y:S04]  /*0bf0*/  LDS R16, [R7+UR4+0x60] ;  /* 0x0000600407107984 */ /* 0x000e280008000800 */
[----:B------:R2:W-:Y:S01]  /*0c00*/  STS [R7+UR4+0x24], R25 ;  /* 0x0000241907007988 */ /* 0x0005e20008000804 */
[----:B-1----:R-:W-:-:S03]  /*0c10*/  IMAD.IADD R28, R26, 0x1, R18 ;  /* 0x000000011a1c7824 */ /* 0x002fc600078e0212 */
[----:B------:R-:W1:Y:S04]  /*0c20*/  LDS R17, [R7+UR4+0x64] ;  /* 0x0000640407117984 */ /* 0x000e680008000800 */
[----:B------:R-:W1:Y:S01]  /*0c30*/  LDS R18, [R7+UR4+0x68] ;  /* 0x0000680407127984 */ /* 0x000e620008000800 */
[----:B--2---:R-:W-:-:S03]  /*0c40*/  IADD3 R25, PT, PT, R28, R19, RZ ;  /* 0x000000131c197210 */ /* 0x004fc60007ffe0ff */
[----:B------:R2:W-:Y:S02]  /*0c50*/  STS [R7+UR4+0x38], R22 ;  /* 0x0000381607007988 */ /* 0x0005e40008000804 */
[----:B------:R-:W-:Y:S02]  /*0c60*/  IMAD.IADD R20, R25, 0x1, R20 ;  /* 0x0000000119147824 */ /* 0x000fe400078e0214 */
[----:B------:R-:W1:Y:S04]  /*0c70*/  LDS R19, [R7+UR4+0x6c] ;  /* 0x00006c0407137984 */ /* 0x000e680008000800 */
[----:B------:R-:W-:Y:S01]  /*0c80*/  STS [R7+UR4+0x2c], R21 ;  /* 0x00002c1507007988 */ /* 0x000fe20008000804 */
[----:B--2---:R-:W-:-:S03]  /*0c90*/  IADD3 R22, PT, PT, R20, R23, RZ ;  /* 0x0000001714167210 */ /* 0x004fc60007ffe0ff */
[----:B------:R2:W-:Y:S04]  /*0ca0*/  STS [R7+UR4+0x3c], R26 ;  /* 0x00003c1a07007988 */ /* 0x0005e80008000804 */
[----:B------:R-:W1:Y:S04]  /*0cb0*/  LDS R21, [R7+UR4+0x70] ;  /* 0x0000700407157984 */ /* 0x000e680008000800 */
[----:B------:R-:W1:Y:S01]  /*0cc0*/  LDS R23, [R7+UR4+0x74] ;  /* 0x0000740407177984 */ /* 0x000e620008000800 */
[----:B--2---:R-:W-:-:S03]  /*0cd0*/  IMAD.IADD R26, R22, 0x1, R12 ;  /* 0x00000001161a7824 */ /* 0x004fc600078e020c */
[----:B------:R-:W2:Y:S02]  /*0ce0*/  LDS R12, [R7+UR4+0x78] ;  /* 0x00007804070c7984 */ /* 0x000ea40008000800 */
[----:B---3--:R-:W-:Y:S02]  /*0cf0*/  IADD3 R13, PT, PT, R26, R13, RZ ;  /* 0x0000000d1a0d7210 */ /* 0x008fe40007ffe0ff */
[----:B------:R-:W-:Y:S03]  /*0d00*/  STS [R7+UR4+0x44], R25 ;  /* 0x0000441907007988 */ /* 0x000fe60008000804 */
[----:B-----5:R-:W-:Y:S01]  /*0d10*/  IMAD.IADD R14, R13, 0x1, R14 ;  /* 0x000000010d0e7824 */ /* 0x020fe200078e020e */
[----:B------:R-:W3:Y:S04]  /*0d20*/  LDS R25, [R7+UR4+0x7c] ;  /* 0x00007c0407197984 */ /* 0x000ee80008000800 */
[----:B----4-:R-:W-:Y:S01]  /*0d30*/  IADD3 R15, PT, PT, R14, R15, RZ ;  /* 0x0000000f0e0f7210 */ /* 0x010fe20007ffe0ff */
[----:B------:R4:W-:Y:S04]  /*0d40*/  STS [R7+UR4+0x40], R28 ;  /* 0x0000401c07007988 */ /* 0x0009e80008000804 */
[----:B0-----:R-:W-:Y:S01]  /*0d50*/  IMAD.IADD R16, R15, 0x1, R16 ;  /* 0x000000010f107824 */ /* 0x001fe200078e0210 */
[----:B------:R3:W-:Y:S04]  /*0d60*/  STS [R7+UR4+0x48], R20 ;  /* 0x0000481407007988 */ /* 0x0007e80008000804 */
[----:B-1----:R-:W-:Y:S01]  /*0d70*/  IADD3 R17, PT, PT, R16, R17, RZ ;  /* 0x0000001110117210 */ /* 0x002fe20007ffe0ff */
[----:B------:R0:W-:Y:S04]  /*0d80*/  STS [R7+UR4+0x30], R27 ;  /* 0x0000301b07007988 */ /* 0x0001e80008000804 */
[----:B------:R-:W-:Y:S01]  /*0d90*/  IMAD.IADD R18, R17, 0x1, R18 ;  /* 0x0000000111127824 */ /* 0x000fe200078e0212 */
[----:B------:R0:W-:Y:S04]  /*0da0*/  STS [R7+UR4+0x34], R29 ;  /* 0x0000341d07007988 */ /* 0x0001e80008000804 */
[----:B----4-:R-:W-:Y:S01]  /*0db0*/  IADD3 R28, PT, PT, R18, R19, RZ ;  /* 0x00000013121c7210 */ /* 0x010fe20007ffe0ff */
[----:B------:R0:W-:Y:S04]  /*0dc0*/  STS [R7+UR4+0x4c], R22 ;  /* 0x00004c1607007988 */ /* 0x0001e80008000804 */
[----:B------:R-:W-:Y:S01]  /*0dd0*/  IMAD.IADD R21, R28, 0x1, R21 ;  /* 0x000000011c157824 */ /* 0x000fe200078e0215 */
[----:B------:R0:W-:Y:S04]  /*0de0*/  STS [R7+UR4+0x50], R26 ;  /* 0x0000501a07007988 */ /* 0x0001e80008000804 */
[----:B------:R-:W-:Y:S01]  /*0df0*/  IADD3 R23, PT, PT, R21, R23, RZ ;  /* 0x0000001715177210 */ /* 0x000fe20007ffe0ff */
[----:B------:R0:W-:Y:S04]  /*0e00*/  STS [R7+UR4+0x54], R13 ;  /* 0x0000540d07007988 */ /* 0x0001e80008000804 */
[----:B--2---:R-:W-:Y:S01]  /*0e10*/  IMAD.IADD R12, R23, 0x1, R12 ;  /* 0x00000001170c7824 */ /* 0x004fe200078e020c */
[----:B------:R0:W-:Y:S04]  /*0e20*/  STS [R7+UR4+0x58], R14 ;  /* 0x0000580e07007988 */ /* 0x0001e80008000804 */
[----:B---3--:R-:W-:Y:S01]  /*0e30*/  IADD3 R20, PT, PT, R12, R25, RZ ;  /* 0x000000190c147210 */ /* 0x008fe20007ffe0ff */
        /* <DEDUP_REMOVED lines=9> */
.L_x_15:
[----:B------:R-:W-:Y:S05]  /*0ed0*/  BSYNC.RECONVERGENT B0 ;  /* 0x0000000000007941 */ /* 0x000fea0003800200 */
.L_x_14:
[----:B------:R-:W-:Y:S01]  /*0ee0*/  BAR.SYNC.DEFER_BLOCKING 0x0 ;  /* 0x0000000000007b1d */ /* 0x000fe20000010000 */
[----:B------:R-:W-:-:S07]  /*0ef0*/  ISETP.GE.U32.AND P2, PT, R0, 0x20, PT ;  /* 0x000000200000780c */ /* 0x000fce0003f46070 */
[----:B0-----:R-:W0:Y:S06]  /*0f00*/  @!P0 LDC.64 R14, c[0x0][0x390] ;  /* 0x0000e400ff0e8b82 */ /* 0x001e2c0000000a00 */
[----:B-1----:R-:W-:Y:S04]  /*0f10*/  @P2 LDS R12, [R8+UR4+-0x4] ;  /* 0xfffffc04080c2984 */ /* 0x002fe80008000800 */
[----:B------:R-:W1:Y:S01]  /*0f20*/  @P2 LDS R13, [R10] ;  /* 0x000000000a0d2984 */ /* 0x000e620000000800 */
[----:B0-----:R-:W-:Y:S01]  /*0f30*/  @!P0 IMAD.WIDE R14, R9, 0x4, R14 ;  /* 0x00000004090e8825 */ /* 0x001fe200078e020e */
[----:B------:R-:W-:-:S03]  /*0f40*/  IADD3 R9, PT, PT, R4, R9, RZ ;  /* 0x0000000904097210 */ /* 0x000fc60007ffe0ff */
[----:B-1----:R-:W-:Y:S02]  /*0f50*/  @P2 IMAD.IADD R17, R12, 0x1, R13 ;  /* 0x000000010c112824 */ /* 0x002fe400078e020d */
[----:B------:R-:W0:Y:S03]  /*0f60*/  @!P1 LDC.64 R12, c[0x0][0x398] ;  /* 0x0000e600ff0c9b82 */ /* 0x000e260000000a00 */
[----:B------:R-:W-:Y:S01]  /*0f70*/  @P2 STS [R10], R17 ;  /* 0x000000110a002388 */ /* 0x000fe20000000800 */
[----:B0-----:R-:W-:-:S04]  /*0f80*/  @!P1 IMAD.WIDE R12, R11, 0x4, R12 ;  /* 0x000000040b0c9825 */ /* 0x001fc800078e020c */
[----:B------:R-:W-:Y:S08]  /*0f90*/  BAR.SYNC.DEFER_BLOCKING 0x0 ;  /* 0x0000000000007b1d */ /* 0x000ff00000010000 */
[----:B------:R-:W-:Y:S06]  /*0fa0*/  BAR.SYNC.DEFER_BLOCKING 0x0 ;  /* 0x0000000000007b1d */ /* 0x000fec0000010000 */
[----:B------:R-:W0:Y:S04]  /*0fb0*/  @!P0 LDS R19, [R5+UR5] ;  /* 0x0000000505138984 */ /* 0x000e280008000800 */
[----:B------:R-:W1:Y:S04]  /*0fc0*/  @!P1 LDS R21, [R5+UR5] ;  /* 0x0000000505159984 */ /* 0x000e680008000800 */
[----:B0-----:R0:W-:Y:S04]  /*0fd0*/  @!P0 STG.E desc[UR10][R14.64], R19 ;  /* 0x000000130e008986 */ /* 0x0011e8000c10190a */
[----:B-1----:R0:W-:Y:S01]  /*0fe0*/  @!P1 STG.E desc[UR10][R12.64], R21 ;  /* 0x000000150c009986 */ /* 0x0021e2000c10190a */
[----:B------:R-:W-:-:S13]  /*0ff0*/  ISETP.GE.AND P1, PT, R9, UR13, PT ;  /* 0x0000000d09007c0c */ /* 0x000fda000bf26270 */
[----:B0-----:R-:W-:Y:S05]  /*1000*/  @!P1 BRA `(.L_x_16) ;  /* 0xfffffff0006c9947 */ /* 0x001fea000383ffff */
[----:B------:R-:W-:Y:S05]  /*1010*/  EXIT ;  /* 0x000000000000794d */ /* 0x000fea0003800000 */
.L_x_17:
        /* <DEDUP_REMOVED lines=14> */
.L_x_20:


//--------------------- .nv.shared.reserved.0     --------------------------
	.section	.nv.shared.reserved.0,"aw",@nobits
	.weak		__nv_reservedSMEM_offset_0_alias
	.size		__nv_reservedSMEM_offset_0_alias, 0, 64
	.other		__nv_reservedSMEM_offset_0_alias,@"STO_CUDA_RESERVED_SHARED STV_DEFAULT"
__nv_reservedSMEM_offset_0_alias:
	.zero		0
	.zero		64


//--------------------- .nv.shared._Z19block_to_part_shm_3PiiiS_S_ --------------------------
	.section	.nv.shared._Z19block_to_part_shm_3PiiiS_S_,"aw",@nobits
	.sectionflags	@""
	.align	4
.nv.shared._Z19block_to_part_shm_3PiiiS_S_:
	.zero		5248


//--------------------- .nv.constant0._Z16part_to_origin_3PiS_ii --------------------------
	.section	.nv.constant0._Z16part_to_origin_3PiS_ii,"a",@progbits
	.sectionflags	@""
	.align	4
.nv.constant0._Z16part_to_origin_3PiS_ii:
	.zero		920


//--------------------- .nv.constant0._Z16part_to_kernel_3Pii --------------------------
	.section	.nv.constant0._Z16part_to_kernel_3Pii,"a",@progbits
	.sectionflags	@""
	.align	4
.nv.constant0._Z16part_to_kernel_3Pii:
	.zero		908


//--------------------- .nv.constant0._Z19block_to_part_shm_3PiiiS_S_ --------------------------
	.section	.nv.constant0._Z19block_to_part_shm_3PiiiS_S_,"a",@progbits
	.sectionflags	@""
	.align	4
.nv.constant0._Z19block_to_part_shm_3PiiiS_S_:
	.zero		928


//--------------------- SYMBOLS --------------------------

	.type		.nv.reservedSmem.offset0,@object
	.size		.nv.reservedSmem.offset0,0x4
	.type		.nv.reservedSmem.cap,@object
	.size		.nv.reservedSmem.cap,0x4
